//
// Generated by NVIDIA NVVM Compiler
//
// Compiler Build ID: CL-36424714
// Cuda compilation tools, release 13.0, V13.0.88
// Based on NVVM 20.0.0
//

.version 9.0
.target sm_100
.address_size 64

	// .globl	_Z8find_minPdPiS_
// _ZZ8find_minPdPiS_E5sdata has been demoted
// _ZZ8find_minPdPiS_E4sind has been demoted

.visible .entry _Z8find_minPdPiS_(
	.param .u64 .ptr .align 1 _Z8find_minPdPiS__param_0,
	.param .u64 .ptr .align 1 _Z8find_minPdPiS__param_1,
	.param .u64 .ptr .align 1 _Z8find_minPdPiS__param_2
)
{
	.reg .pred 	%p<9>;
	.reg .b32 	%r<24>;
	.reg .b64 	%rd<14>;
	.reg .b64 	%fd<6>;
	// demoted variable
	.shared .align 8 .b8 _ZZ8find_minPdPiS_E5sdata[8272];
	// demoted variable
	.shared .align 4 .b8 _ZZ8find_minPdPiS_E4sind[4136];
	ld.param.u64 	%rd1, [_Z8find_minPdPiS__param_0];
	ld.param.u64 	%rd2, [_Z8find_minPdPiS__param_1];
	ld.param.u64 	%rd3, [_Z8find_minPdPiS__param_2];
	mov.u32 	%r1, %tid.x;
	mov.u32 	%r23, %ntid.x;
	mov.u32 	%r3, %ctaid.x;
	mad.lo.s32 	%r4, %r23, %r3, %r1;
	setp.gt.u32 	%p1, %r4, 7128;
	shl.b32 	%r11, %r1, 3;
	mov.u32 	%r12, _ZZ8find_minPdPiS_E5sdata;
	add.s32 	%r5, %r12, %r11;
	@%p1 bra 	$L__BB0_2;
	cvta.to.global.u64 	%rd5, %rd1;
	mul.wide.u32 	%rd6, %r4, 8;
	add.s64 	%rd7, %rd5, %rd6;
	ld.global.f64 	%fd3, [%rd7];
	st.shared.f64 	[%r5], %fd3;
	setp.eq.f64 	%p2, %fd3, 0d7FF0000000000000;
	selp.b32 	%r22, -1, %r4, %p2;
	bra.uni 	$L__BB0_3;
$L__BB0_2:
	mov.b64 	%rd4, 9218868437227405312;
	st.shared.u64 	[%r5], %rd4;
	mov.b32 	%r22, -1;
$L__BB0_3:
	shl.b32 	%r14, %r1, 2;
	mov.u32 	%r15, _ZZ8find_minPdPiS_E4sind;
	add.s32 	%r8, %r15, %r14;
	st.shared.u32 	[%r8], %r22;
	bar.sync 	0;
	setp.lt.u32 	%p3, %r23, 2;
	@%p3 bra 	$L__BB0_8;
$L__BB0_4:
	mov.u32 	%r9, %r23;
	shr.u32 	%r23, %r9, 1;
	bar.sync 	0;
	setp.ge.u32 	%p4, %r1, %r23;
	@%p4 bra 	$L__BB0_7;
	ld.shared.f64 	%fd1, [%r5];
	shl.b32 	%r16, %r23, 3;
	add.s32 	%r17, %r5, %r16;
	ld.shared.f64 	%fd2, [%r17];
	setp.ltu.f64 	%p5, %fd1, %fd2;
	@%p5 bra 	$L__BB0_7;
	setp.lt.f64 	%p6, %fd1, %fd2;
	selp.f64 	%fd4, %fd1, %fd2, %p6;
	st.shared.f64 	[%r5], %fd4;
	shl.b32 	%r18, %r23, 2;
	add.s32 	%r19, %r8, %r18;
	ld.shared.u32 	%r20, [%r19];
	st.shared.u32 	[%r8], %r20;
$L__BB0_7:
	setp.gt.u32 	%p7, %r9, 3;
	@%p7 bra 	$L__BB0_4;
$L__BB0_8:
	setp.ne.s32 	%p8, %r1, 0;
	@%p8 bra 	$L__BB0_10;
	ld.shared.f64 	%fd5, [_ZZ8find_minPdPiS_E5sdata];
	cvta.to.global.u64 	%rd8, %rd3;
	mul.wide.u32 	%rd9, %r3, 8;
	add.s64 	%rd10, %rd8, %rd9;
	st.global.f64 	[%rd10], %fd5;
	ld.shared.u32 	%r21, [_ZZ8find_minPdPiS_E4sind];
	cvta.to.global.u64 	%rd11, %rd2;
	mul.wide.u32 	%rd12, %r3, 4;
	add.s64 	%rd13, %rd11, %rd12;
	st.global.u32 	[%rd13], %r21;
$L__BB0_10:
	ret;

}
	// .globl	_Z13find_avg_distPdiPiS_
.visible .entry _Z13find_avg_distPdiPiS_(
	.param .u64 .ptr .align 1 _Z13find_avg_distPdiPiS__param_0,
	.param .u32 _Z13find_avg_distPdiPiS__param_1,
	.param .u64 .ptr .align 1 _Z13find_avg_distPdiPiS__param_2,
	.param .u64 .ptr .align 1 _Z13find_avg_distPdiPiS__param_3
)
{
	.reg .pred 	%p<8>;
	.reg .b32 	%r<23>;
	.reg .b64 	%rd<32>;
	.reg .b64 	%fd<22>;

	ld.param.u64 	%rd11, [_Z13find_avg_distPdiPiS__param_0];
	ld.param.u32 	%r9, [_Z13find_avg_distPdiPiS__param_1];
	ld.param.u64 	%rd12, [_Z13find_avg_distPdiPiS__param_2];
	ld.param.u64 	%rd13, [_Z13find_avg_distPdiPiS__param_3];
	cvta.to.global.u64 	%rd1, %rd12;
	cvta.to.global.u64 	%rd2, %rd13;
	mov.u32 	%r10, %ctaid.x;
	mov.u32 	%r11, %ntid.x;
	mov.u32 	%r12, %tid.x;
	mad.lo.s32 	%r1, %r10, %r11, %r12;
	setp.gt.s32 	%p1, %r1, 7128;
	@%p1 bra 	$L__BB1_13;
	mul.wide.s32 	%rd17, %r1, 4;
	add.s64 	%rd18, %rd1, %rd17;
	ld.global.u32 	%r13, [%rd18];
	setp.ne.s32 	%p2, %r13, %r9;
	@%p2 bra 	$L__BB1_15;
	cvta.to.global.u64 	%rd22, %rd11;
	mul.lo.s32 	%r15, %r1, 34;
	mul.wide.s32 	%rd23, %r1, 8;
	add.s64 	%rd3, %rd2, %rd23;
	add.s64 	%rd4, %rd22, 8;
	mul.wide.s32 	%rd24, %r15, 8;
	add.s64 	%rd5, %rd4, %rd24;
	mov.f64 	%fd19, 0d0000000000000000;
	mov.b32 	%r19, 0;
	mov.u32 	%r20, %r19;
$L__BB1_3:
	setp.eq.s32 	%p3, %r19, %r1;
	@%p3 bra 	$L__BB1_8;
	mul.wide.u32 	%rd25, %r19, 4;
	add.s64 	%rd26, %rd1, %rd25;
	ld.global.u32 	%r16, [%rd26];
	setp.ne.s32 	%p4, %r16, %r9;
	@%p4 bra 	$L__BB1_8;
	mul.lo.s32 	%r18, %r19, 34;
	mul.wide.u32 	%rd27, %r18, 8;
	add.s64 	%rd31, %rd4, %rd27;
	mov.f64 	%fd20, 0d0000000000000000;
	mov.b32 	%r21, 0;
	mov.u64 	%rd30, %rd5;
$L__BB1_6:
	ld.global.f64 	%fd8, [%rd30+-8];
	ld.global.f64 	%fd9, [%rd31+-8];
	sub.f64 	%fd10, %fd8, %fd9;
	abs.f64 	%fd11, %fd10;
	add.f64 	%fd12, %fd20, %fd11;
	ld.global.f64 	%fd13, [%rd30];
	ld.global.f64 	%fd14, [%rd31];
	sub.f64 	%fd15, %fd13, %fd14;
	abs.f64 	%fd16, %fd15;
	add.f64 	%fd20, %fd12, %fd16;
	add.s32 	%r21, %r21, 2;
	add.s64 	%rd31, %rd31, 16;
	add.s64 	%rd30, %rd30, 16;
	setp.ne.s32 	%p5, %r21, 34;
	@%p5 bra 	$L__BB1_6;
	add.f64 	%fd19, %fd19, %fd20;
	add.s32 	%r20, %r20, 1;
	bra.uni 	$L__BB1_9;
$L__BB1_8:
	mov.b64 	%rd28, 9218868437227405312;
	st.global.u64 	[%rd3], %rd28;
$L__BB1_9:
	add.s32 	%r19, %r19, 1;
	setp.ne.s32 	%p6, %r19, 7129;
	@%p6 bra 	$L__BB1_3;
	setp.ne.s32 	%p7, %r20, 0;
	@%p7 bra 	$L__BB1_12;
	mov.b64 	%rd29, 9218868437227405312;
	st.global.u64 	[%rd3], %rd29;
	bra.uni 	$L__BB1_14;
$L__BB1_12:
	cvt.rn.f64.s32 	%fd17, %r20;
	div.rn.f64 	%fd18, %fd19, %fd17;
	st.global.f64 	[%rd3], %fd18;
	bra.uni 	$L__BB1_14;
$L__BB1_13:
	mul.wide.u32 	%rd14, %r1, 8;
	add.s64 	%rd15, %rd2, %rd14;
	mov.b64 	%rd16, 9218868437227405312;
	st.global.u64 	[%rd15], %rd16;
$L__BB1_14:
	ret;
$L__BB1_15:
	mul.wide.s32 	%rd19, %r1, 8;
	add.s64 	%rd20, %rd2, %rd19;
	mov.b64 	%rd21, 9218868437227405312;
	st.global.u64 	[%rd20], %rd21;
	bra.uni 	$L__BB1_14;

}
	// .globl	_Z25findclosestmedoids_kernelPdS_Piii
.visible .entry _Z25findclosestmedoids_kernelPdS_Piii(
	.param .u64 .ptr .align 1 _Z25findclosestmedoids_kernelPdS_Piii_param_0,
	.param .u64 .ptr .align 1 _Z25findclosestmedoids_kernelPdS_Piii_param_1,
	.param .u64 .ptr .align 1 _Z25findclosestmedoids_kernelPdS_Piii_param_2,
	.param .u32 _Z25findclosestmedoids_kernelPdS_Piii_param_3,
	.param .u32 _Z25findclosestmedoids_kernelPdS_Piii_param_4
)
{
	.reg .pred 	%p<21>;
	.reg .b32 	%r<56>;
	.reg .b64 	%rd<77>;
	.reg .b64 	%fd<306>;

	ld.param.u64 	%rd50, [_Z25findclosestmedoids_kernelPdS_Piii_param_0];
	ld.param.u64 	%rd52, [_Z25findclosestmedoids_kernelPdS_Piii_param_1];
	ld.param.u64 	%rd51, [_Z25findclosestmedoids_kernelPdS_Piii_param_2];
	ld.param.u32 	%r21, [_Z25findclosestmedoids_kernelPdS_Piii_param_3];
	ld.param.u32 	%r22, [_Z25findclosestmedoids_kernelPdS_Piii_param_4];
	cvta.to.global.u64 	%rd1, %rd52;
	mov.u32 	%r23, %ctaid.x;
	mov.u32 	%r24, %ntid.x;
	mov.u32 	%r25, %tid.x;
	mad.lo.s32 	%r26, %r23, %r24, %r25;
	add.s32 	%r1, %r21, %r26;
	add.s32 	%r27, %r22, %r26;
	setp.ge.u32 	%p1, %r1, %r27;
	@%p1 bra 	$L__BB2_39;
	cvta.to.global.u64 	%rd2, %rd50;
	cvta.to.global.u64 	%rd53, %rd51;
	mul.lo.s32 	%r2, %r1, 34;
	mul.wide.s32 	%rd54, %r1, 4;
	add.s64 	%rd3, %rd53, %rd54;
	mul.wide.s32 	%rd55, %r2, 8;
	add.s64 	%rd56, %rd2, %rd55;
	ld.global.f64 	%fd30, [%rd56];
	ld.global.f64 	%fd31, [%rd1];
	sub.f64 	%fd32, %fd30, %fd31;
	abs.f64 	%fd33, %fd32;
	ld.global.f64 	%fd34, [%rd56+8];
	ld.global.f64 	%fd35, [%rd1+8];
	sub.f64 	%fd36, %fd34, %fd35;
	abs.f64 	%fd37, %fd36;
	add.f64 	%fd38, %fd33, %fd37;
	ld.global.f64 	%fd39, [%rd56+16];
	ld.global.f64 	%fd40, [%rd1+16];
	sub.f64 	%fd41, %fd39, %fd40;
	abs.f64 	%fd42, %fd41;
	add.f64 	%fd43, %fd38, %fd42;
	ld.global.f64 	%fd44, [%rd56+24];
	ld.global.f64 	%fd45, [%rd1+24];
	sub.f64 	%fd46, %fd44, %fd45;
	abs.f64 	%fd47, %fd46;
	add.f64 	%fd48, %fd43, %fd47;
	ld.global.f64 	%fd49, [%rd56+32];
	ld.global.f64 	%fd50, [%rd1+32];
	sub.f64 	%fd51, %fd49, %fd50;
	abs.f64 	%fd52, %fd51;
	add.f64 	%fd53, %fd48, %fd52;
	ld.global.f64 	%fd54, [%rd56+40];
	ld.global.f64 	%fd55, [%rd1+40];
	sub.f64 	%fd56, %fd54, %fd55;
	abs.f64 	%fd57, %fd56;
	add.f64 	%fd58, %fd53, %fd57;
	ld.global.f64 	%fd59, [%rd56+48];
	ld.global.f64 	%fd60, [%rd1+48];
	sub.f64 	%fd61, %fd59, %fd60;
	abs.f64 	%fd62, %fd61;
	add.f64 	%fd63, %fd58, %fd62;
	ld.global.f64 	%fd64, [%rd56+56];
	ld.global.f64 	%fd65, [%rd1+56];
	sub.f64 	%fd66, %fd64, %fd65;
	abs.f64 	%fd67, %fd66;
	add.f64 	%fd68, %fd63, %fd67;
	ld.global.f64 	%fd69, [%rd56+64];
	ld.global.f64 	%fd70, [%rd1+64];
	sub.f64 	%fd71, %fd69, %fd70;
	abs.f64 	%fd72, %fd71;
	add.f64 	%fd73, %fd68, %fd72;
	ld.global.f64 	%fd74, [%rd56+72];
	ld.global.f64 	%fd75, [%rd1+72];
	sub.f64 	%fd76, %fd74, %fd75;
	abs.f64 	%fd77, %fd76;
	add.f64 	%fd78, %fd73, %fd77;
	ld.global.f64 	%fd79, [%rd56+80];
	ld.global.f64 	%fd80, [%rd1+80];
	sub.f64 	%fd81, %fd79, %fd80;
	abs.f64 	%fd82, %fd81;
	add.f64 	%fd83, %fd78, %fd82;
	ld.global.f64 	%fd84, [%rd56+88];
	ld.global.f64 	%fd85, [%rd1+88];
	sub.f64 	%fd86, %fd84, %fd85;
	abs.f64 	%fd87, %fd86;
	add.f64 	%fd88, %fd83, %fd87;
	ld.global.f64 	%fd89, [%rd56+96];
	ld.global.f64 	%fd90, [%rd1+96];
	sub.f64 	%fd91, %fd89, %fd90;
	abs.f64 	%fd92, %fd91;
	add.f64 	%fd93, %fd88, %fd92;
	ld.global.f64 	%fd94, [%rd56+104];
	ld.global.f64 	%fd95, [%rd1+104];
	sub.f64 	%fd96, %fd94, %fd95;
	abs.f64 	%fd97, %fd96;
	add.f64 	%fd98, %fd93, %fd97;
	ld.global.f64 	%fd99, [%rd56+112];
	ld.global.f64 	%fd100, [%rd1+112];
	sub.f64 	%fd101, %fd99, %fd100;
	abs.f64 	%fd102, %fd101;
	add.f64 	%fd103, %fd98, %fd102;
	ld.global.f64 	%fd104, [%rd56+120];
	ld.global.f64 	%fd105, [%rd1+120];
	sub.f64 	%fd106, %fd104, %fd105;
	abs.f64 	%fd107, %fd106;
	add.f64 	%fd108, %fd103, %fd107;
	ld.global.f64 	%fd109, [%rd56+128];
	ld.global.f64 	%fd110, [%rd1+128];
	sub.f64 	%fd111, %fd109, %fd110;
	abs.f64 	%fd112, %fd111;
	add.f64 	%fd113, %fd108, %fd112;
	ld.global.f64 	%fd114, [%rd56+136];
	ld.global.f64 	%fd115, [%rd1+136];
	sub.f64 	%fd116, %fd114, %fd115;
	abs.f64 	%fd117, %fd116;
	add.f64 	%fd118, %fd113, %fd117;
	ld.global.f64 	%fd119, [%rd56+144];
	ld.global.f64 	%fd120, [%rd1+144];
	sub.f64 	%fd121, %fd119, %fd120;
	abs.f64 	%fd122, %fd121;
	add.f64 	%fd123, %fd118, %fd122;
	ld.global.f64 	%fd124, [%rd56+152];
	ld.global.f64 	%fd125, [%rd1+152];
	sub.f64 	%fd126, %fd124, %fd125;
	abs.f64 	%fd127, %fd126;
	add.f64 	%fd128, %fd123, %fd127;
	ld.global.f64 	%fd129, [%rd56+160];
	ld.global.f64 	%fd130, [%rd1+160];
	sub.f64 	%fd131, %fd129, %fd130;
	abs.f64 	%fd132, %fd131;
	add.f64 	%fd133, %fd128, %fd132;
	ld.global.f64 	%fd134, [%rd56+168];
	ld.global.f64 	%fd135, [%rd1+168];
	sub.f64 	%fd136, %fd134, %fd135;
	abs.f64 	%fd137, %fd136;
	add.f64 	%fd138, %fd133, %fd137;
	ld.global.f64 	%fd139, [%rd56+176];
	ld.global.f64 	%fd140, [%rd1+176];
	sub.f64 	%fd141, %fd139, %fd140;
	abs.f64 	%fd142, %fd141;
	add.f64 	%fd143, %fd138, %fd142;
	ld.global.f64 	%fd144, [%rd56+184];
	ld.global.f64 	%fd145, [%rd1+184];
	sub.f64 	%fd146, %fd144, %fd145;
	abs.f64 	%fd147, %fd146;
	add.f64 	%fd148, %fd143, %fd147;
	ld.global.f64 	%fd149, [%rd56+192];
	ld.global.f64 	%fd150, [%rd1+192];
	sub.f64 	%fd151, %fd149, %fd150;
	abs.f64 	%fd152, %fd151;
	add.f64 	%fd153, %fd148, %fd152;
	ld.global.f64 	%fd154, [%rd56+200];
	ld.global.f64 	%fd155, [%rd1+200];
	sub.f64 	%fd156, %fd154, %fd155;
	abs.f64 	%fd157, %fd156;
	add.f64 	%fd158, %fd153, %fd157;
	ld.global.f64 	%fd159, [%rd56+208];
	ld.global.f64 	%fd160, [%rd1+208];
	sub.f64 	%fd161, %fd159, %fd160;
	abs.f64 	%fd162, %fd161;
	add.f64 	%fd163, %fd158, %fd162;
	ld.global.f64 	%fd164, [%rd56+216];
	ld.global.f64 	%fd165, [%rd1+216];
	sub.f64 	%fd166, %fd164, %fd165;
	abs.f64 	%fd167, %fd166;
	add.f64 	%fd168, %fd163, %fd167;
	ld.global.f64 	%fd169, [%rd56+224];
	ld.global.f64 	%fd170, [%rd1+224];
	sub.f64 	%fd171, %fd169, %fd170;
	abs.f64 	%fd172, %fd171;
	add.f64 	%fd173, %fd168, %fd172;
	ld.global.f64 	%fd174, [%rd56+232];
	ld.global.f64 	%fd175, [%rd1+232];
	sub.f64 	%fd176, %fd174, %fd175;
	abs.f64 	%fd177, %fd176;
	add.f64 	%fd178, %fd173, %fd177;
	ld.global.f64 	%fd179, [%rd56+240];
	ld.global.f64 	%fd180, [%rd1+240];
	sub.f64 	%fd181, %fd179, %fd180;
	abs.f64 	%fd182, %fd181;
	add.f64 	%fd183, %fd178, %fd182;
	ld.global.f64 	%fd184, [%rd56+248];
	ld.global.f64 	%fd185, [%rd1+248];
	sub.f64 	%fd186, %fd184, %fd185;
	abs.f64 	%fd187, %fd186;
	add.f64 	%fd188, %fd183, %fd187;
	ld.global.f64 	%fd189, [%rd56+256];
	ld.global.f64 	%fd190, [%rd1+256];
	sub.f64 	%fd191, %fd189, %fd190;
	abs.f64 	%fd192, %fd191;
	add.f64 	%fd193, %fd188, %fd192;
	ld.global.f64 	%fd194, [%rd56+264];
	ld.global.f64 	%fd195, [%rd1+264];
	sub.f64 	%fd196, %fd194, %fd195;
	abs.f64 	%fd197, %fd196;
	add.f64 	%fd1, %fd193, %fd197;
	setp.equ.f64 	%p2, %fd1, 0d7FF0000000000000;
	mov.f64 	%fd290, 0d7FF0000000000000;
	@%p2 bra 	$L__BB2_3;
	mov.b32 	%r28, 0;
	st.global.u32 	[%rd3], %r28;
	mov.f64 	%fd290, %fd1;
$L__BB2_3:
	add.s64 	%rd60, %rd1, 280;
	add.s64 	%rd58, %rd55, %rd2;
	add.s64 	%rd75, %rd58, 8;
	mov.f64 	%fd289, 0d0000000000000000;
	mov.b32 	%r47, 0;
	mov.u64 	%rd59, %rd75;
$L__BB2_4:
	ld.global.f64 	%fd199, [%rd59+-8];
	ld.global.f64 	%fd200, [%rd60+-8];
	sub.f64 	%fd201, %fd199, %fd200;
	abs.f64 	%fd202, %fd201;
	add.f64 	%fd203, %fd289, %fd202;
	ld.global.f64 	%fd204, [%rd59];
	ld.global.f64 	%fd205, [%rd60];
	sub.f64 	%fd206, %fd204, %fd205;
	abs.f64 	%fd207, %fd206;
	add.f64 	%fd289, %fd203, %fd207;
	add.s32 	%r47, %r47, 2;
	add.s64 	%rd60, %rd60, 16;
	add.s64 	%rd59, %rd59, 16;
	setp.ne.s32 	%p3, %r47, 34;
	@%p3 bra 	$L__BB2_4;
	setp.geu.f64 	%p4, %fd289, %fd290;
	@%p4 bra 	$L__BB2_7;
	mov.b32 	%r30, 1;
	st.global.u32 	[%rd3], %r30;
	mov.f64 	%fd290, %fd289;
$L__BB2_7:
	add.s64 	%rd62, %rd1, 552;
	mov.f64 	%fd291, 0d0000000000000000;
	mov.b32 	%r48, 0;
	mov.u64 	%rd61, %rd75;
$L__BB2_8:
	ld.global.f64 	%fd209, [%rd61+-8];
	ld.global.f64 	%fd210, [%rd62+-8];
	sub.f64 	%fd211, %fd209, %fd210;
	abs.f64 	%fd212, %fd211;
	add.f64 	%fd213, %fd291, %fd212;
	ld.global.f64 	%fd214, [%rd61];
	ld.global.f64 	%fd215, [%rd62];
	sub.f64 	%fd216, %fd214, %fd215;
	abs.f64 	%fd217, %fd216;
	add.f64 	%fd291, %fd213, %fd217;
	add.s32 	%r48, %r48, 2;
	add.s64 	%rd62, %rd62, 16;
	add.s64 	%rd61, %rd61, 16;
	setp.ne.s32 	%p5, %r48, 34;
	@%p5 bra 	$L__BB2_8;
	setp.geu.f64 	%p6, %fd291, %fd290;
	@%p6 bra 	$L__BB2_11;
	mov.b32 	%r32, 2;
	st.global.u32 	[%rd3], %r32;
	mov.f64 	%fd290, %fd291;
$L__BB2_11:
	add.s64 	%rd64, %rd1, 824;
	mov.f64 	%fd293, 0d0000000000000000;
	mov.b32 	%r49, 0;
	mov.u64 	%rd63, %rd75;
$L__BB2_12:
	ld.global.f64 	%fd219, [%rd63+-8];
	ld.global.f64 	%fd220, [%rd64+-8];
	sub.f64 	%fd221, %fd219, %fd220;
	abs.f64 	%fd222, %fd221;
	add.f64 	%fd223, %fd293, %fd222;
	ld.global.f64 	%fd224, [%rd63];
	ld.global.f64 	%fd225, [%rd64];
	sub.f64 	%fd226, %fd224, %fd225;
	abs.f64 	%fd227, %fd226;
	add.f64 	%fd293, %fd223, %fd227;
	add.s32 	%r49, %r49, 2;
	add.s64 	%rd64, %rd64, 16;
	add.s64 	%rd63, %rd63, 16;
	setp.ne.s32 	%p7, %r49, 34;
	@%p7 bra 	$L__BB2_12;
	setp.geu.f64 	%p8, %fd293, %fd290;
	@%p8 bra 	$L__BB2_15;
	mov.b32 	%r34, 3;
	st.global.u32 	[%rd3], %r34;
	mov.f64 	%fd290, %fd293;
$L__BB2_15:
	add.s64 	%rd66, %rd1, 1096;
	mov.f64 	%fd295, 0d0000000000000000;
	mov.b32 	%r50, 0;
	mov.u64 	%rd65, %rd75;
$L__BB2_16:
	ld.global.f64 	%fd229, [%rd65+-8];
	ld.global.f64 	%fd230, [%rd66+-8];
	sub.f64 	%fd231, %fd229, %fd230;
	abs.f64 	%fd232, %fd231;
	add.f64 	%fd233, %fd295, %fd232;
	ld.global.f64 	%fd234, [%rd65];
	ld.global.f64 	%fd235, [%rd66];
	sub.f64 	%fd236, %fd234, %fd235;
	abs.f64 	%fd237, %fd236;
	add.f64 	%fd295, %fd233, %fd237;
	add.s32 	%r50, %r50, 2;
	add.s64 	%rd66, %rd66, 16;
	add.s64 	%rd65, %rd65, 16;
	setp.ne.s32 	%p9, %r50, 34;
	@%p9 bra 	$L__BB2_16;
	setp.geu.f64 	%p10, %fd295, %fd290;
	@%p10 bra 	$L__BB2_19;
	mov.b32 	%r36, 4;
	st.global.u32 	[%rd3], %r36;
	mov.f64 	%fd290, %fd295;
$L__BB2_19:
	add.s64 	%rd68, %rd1, 1368;
	mov.f64 	%fd297, 0d0000000000000000;
	mov.b32 	%r51, 0;
	mov.u64 	%rd67, %rd75;
$L__BB2_20:
	ld.global.f64 	%fd239, [%rd67+-8];
	ld.global.f64 	%fd240, [%rd68+-8];
	sub.f64 	%fd241, %fd239, %fd240;
	abs.f64 	%fd242, %fd241;
	add.f64 	%fd243, %fd297, %fd242;
	ld.global.f64 	%fd244, [%rd67];
	ld.global.f64 	%fd245, [%rd68];
	sub.f64 	%fd246, %fd244, %fd245;
	abs.f64 	%fd247, %fd246;
	add.f64 	%fd297, %fd243, %fd247;
	add.s32 	%r51, %r51, 2;
	add.s64 	%rd68, %rd68, 16;
	add.s64 	%rd67, %rd67, 16;
	setp.ne.s32 	%p11, %r51, 34;
	@%p11 bra 	$L__BB2_20;
	setp.geu.f64 	%p12, %fd297, %fd290;
	@%p12 bra 	$L__BB2_23;
	mov.b32 	%r38, 5;
	st.global.u32 	[%rd3], %r38;
	mov.f64 	%fd290, %fd297;
$L__BB2_23:
	add.s64 	%rd70, %rd1, 1640;
	mov.f64 	%fd299, 0d0000000000000000;
	mov.b32 	%r52, 0;
	mov.u64 	%rd69, %rd75;
$L__BB2_24:
	ld.global.f64 	%fd249, [%rd69+-8];
	ld.global.f64 	%fd250, [%rd70+-8];
	sub.f64 	%fd251, %fd249, %fd250;
	abs.f64 	%fd252, %fd251;
	add.f64 	%fd253, %fd299, %fd252;
	ld.global.f64 	%fd254, [%rd69];
	ld.global.f64 	%fd255, [%rd70];
	sub.f64 	%fd256, %fd254, %fd255;
	abs.f64 	%fd257, %fd256;
	add.f64 	%fd299, %fd253, %fd257;
	add.s32 	%r52, %r52, 2;
	add.s64 	%rd70, %rd70, 16;
	add.s64 	%rd69, %rd69, 16;
	setp.ne.s32 	%p13, %r52, 34;
	@%p13 bra 	$L__BB2_24;
	setp.geu.f64 	%p14, %fd299, %fd290;
	@%p14 bra 	$L__BB2_27;
	mov.b32 	%r40, 6;
	st.global.u32 	[%rd3], %r40;
	mov.f64 	%fd290, %fd299;
$L__BB2_27:
	add.s64 	%rd72, %rd1, 1912;
	mov.f64 	%fd301, 0d0000000000000000;
	mov.b32 	%r53, 0;
	mov.u64 	%rd71, %rd75;
$L__BB2_28:
	ld.global.f64 	%fd259, [%rd71+-8];
	ld.global.f64 	%fd260, [%rd72+-8];
	sub.f64 	%fd261, %fd259, %fd260;
	abs.f64 	%fd262, %fd261;
	add.f64 	%fd263, %fd301, %fd262;
	ld.global.f64 	%fd264, [%rd71];
	ld.global.f64 	%fd265, [%rd72];
	sub.f64 	%fd266, %fd264, %fd265;
	abs.f64 	%fd267, %fd266;
	add.f64 	%fd301, %fd263, %fd267;
	add.s32 	%r53, %r53, 2;
	add.s64 	%rd72, %rd72, 16;
	add.s64 	%rd71, %rd71, 16;
	setp.ne.s32 	%p15, %r53, 34;
	@%p15 bra 	$L__BB2_28;
	setp.geu.f64 	%p16, %fd301, %fd290;
	@%p16 bra 	$L__BB2_31;
	mov.b32 	%r42, 7;
	st.global.u32 	[%rd3], %r42;
	mov.f64 	%fd290, %fd301;
$L__BB2_31:
	add.s64 	%rd74, %rd1, 2184;
	mov.f64 	%fd303, 0d0000000000000000;
	mov.b32 	%r54, 0;
	mov.u64 	%rd73, %rd75;
$L__BB2_32:
	ld.global.f64 	%fd269, [%rd73+-8];
	ld.global.f64 	%fd270, [%rd74+-8];
	sub.f64 	%fd271, %fd269, %fd270;
	abs.f64 	%fd272, %fd271;
	add.f64 	%fd273, %fd303, %fd272;
	ld.global.f64 	%fd274, [%rd73];
	ld.global.f64 	%fd275, [%rd74];
	sub.f64 	%fd276, %fd274, %fd275;
	abs.f64 	%fd277, %fd276;
	add.f64 	%fd303, %fd273, %fd277;
	add.s32 	%r54, %r54, 2;
	add.s64 	%rd74, %rd74, 16;
	add.s64 	%rd73, %rd73, 16;
	setp.ne.s32 	%p17, %r54, 34;
	@%p17 bra 	$L__BB2_32;
	setp.geu.f64 	%p18, %fd303, %fd290;
	@%p18 bra 	$L__BB2_35;
	mov.b32 	%r44, 8;
	st.global.u32 	[%rd3], %r44;
	mov.f64 	%fd290, %fd303;
$L__BB2_35:
	add.s64 	%rd76, %rd1, 2456;
	mov.f64 	%fd305, 0d0000000000000000;
	mov.b32 	%r55, 0;
$L__BB2_36:
	ld.global.f64 	%fd279, [%rd75+-8];
	ld.global.f64 	%fd280, [%rd76+-8];
	sub.f64 	%fd281, %fd279, %fd280;
	abs.f64 	%fd282, %fd281;
	add.f64 	%fd283, %fd305, %fd282;
	ld.global.f64 	%fd284, [%rd75];
	ld.global.f64 	%fd285, [%rd76];
	sub.f64 	%fd286, %fd284, %fd285;
	abs.f64 	%fd287, %fd286;
	add.f64 	%fd305, %fd283, %fd287;
	add.s32 	%r55, %r55, 2;
	add.s64 	%rd76, %rd76, 16;
	add.s64 	%rd75, %rd75, 16;
	setp.ne.s32 	%p19, %r55, 34;
	@%p19 bra 	$L__BB2_36;
	setp.geu.f64 	%p20, %fd305, %fd290;
	@%p20 bra 	$L__BB2_39;
	mov.b32 	%r46, 9;
	st.global.u32 	[%rd3], %r46;
$L__BB2_39:
	ret;

}


// ===== COMPILED SASS (sm_100) =====

	.target	sm_100

	.elftype	@"ET_EXEC"


//--------------------- .note.nv.tkinfo           --------------------------
	.section	.note.nv.tkinfo,"",@"SHT_NOTE"
	.sectionflags	@"SHF_NOTE_NV_TKINFO"
	.tkinfo
        /*0018*/ 	.word	0x00000002
        /*0030*/ 	.string	""
        /*0030*/ 	.string	"ptxas"
        /*0030*/ 	.string	"Cuda compilation tools, release 13.0, V13.0.88"
        /*0030*/ 	.string	"Build cuda_13.0.r13.0/compiler.36424714_0"
        /*0030*/ 	.string	"-arch sm_100 -m 64 "



//--------------------- .note.nv.cuinfo           --------------------------
	.section	.note.nv.cuinfo,"",@"SHT_NOTE"
	.sectionflags	@"SHF_NOTE_NV_CUINFO"
        /*0018*/ 	.short	0x0002
        /*001a*/ 	.short	0x0064
        /*001c*/ 	.short	0x0082
	.zero		2


//--------------------- .nv.info                  --------------------------
	.section	.nv.info,"",@"SHT_CUDA_INFO"
	.align	4


	//----- nvinfo : EIATTR_REGCOUNT
	.align		4
        /*0000*/ 	.byte	0x04, 0x2f
        /*0002*/ 	.short	(.L_1 - .L_0)
	.align		4
.L_0:
        /*0004*/ 	.word	index@(_Z8find_minPdPiS_)
        /*0008*/ 	.word	0x0000000e


	//----- nvinfo : EIATTR_FRAME_SIZE
	.align		4
.L_1:
        /*000c*/ 	.byte	0x04, 0x11
        /*000e*/ 	.short	(.L_3 - .L_2)
	.align		4
.L_2:
        /*0010*/ 	.word	index@(_Z8find_minPdPiS_)
        /*0014*/ 	.word	0x00000000


	//----- nvinfo : EIATTR_REGCOUNT
	.align		4
.L_3:
        /*0018*/ 	.byte	0x04, 0x2f
        /*001a*/ 	.short	(.L_5 - .L_4)
	.align		4
.L_4:
        /*001c*/ 	.word	index@(_Z13find_avg_distPdiPiS_)
        /*0020*/ 	.word	0x0000001e


	//----- nvinfo : EIATTR_FRAME_SIZE
	.align		4
.L_5:
        /*0024*/ 	.byte	0x04, 0x11
        /*0026*/ 	.short	(.L_7 - .L_6)
	.align		4
.L_6:
        /*0028*/ 	.word	index@($__internal_0_$__cuda_sm20_div_rn_f64_full)
        /*002c*/ 	.word	0x00000000


	//----- nvinfo : EIATTR_FRAME_SIZE
	.align		4
.L_7:
        /*0030*/ 	.byte	0x04, 0x11
        /*0032*/ 	.short	(.L_9 - .L_8)
	.align		4
.L_8:
        /*0034*/ 	.word	index@(_Z13find_avg_distPdiPiS_)
        /*0038*/ 	.word	0x00000000


	//----- nvinfo : EIATTR_REGCOUNT
	.align		4
.L_9:
        /*003c*/ 	.byte	0x04, 0x2f
        /*003e*/ 	.short	(.L_11 - .L_10)
	.align		4
.L_10:
        /*0040*/ 	.word	index@(_Z25findclosestmedoids_kernelPdS_Piii)
        /*0044*/ 	.word	0x00000020


	//----- nvinfo : EIATTR_FRAME_SIZE
	.align		4
.L_11:
        /*0048*/ 	.byte	0x04, 0x11
        /*004a*/ 	.short	(.L_13 - .L_12)
	.align		4
.L_12:
        /*004c*/ 	.word	index@(_Z25findclosestmedoids_kernelPdS_Piii)
        /*0050*/ 	.word	0x00000000


	//----- nvinfo : EIATTR_MIN_STACK_SIZE
	.align		4
.L_13:
        /*0054*/ 	.byte	0x04, 0x12
        /*0056*/ 	.short	(.L_15 - .L_14)
	.align		4
.L_14:
        /*0058*/ 	.word	index@(_Z25findclosestmedoids_kernelPdS_Piii)
        /*005c*/ 	.word	0x00000000


	//----- nvinfo : EIATTR_MIN_STACK_SIZE
	.align		4
.L_15:
        /*0060*/ 	.byte	0x04, 0x12
        /*0062*/ 	.short	(.L_17 - .L_16)
	.align		4
.L_16:
        /*0064*/ 	.word	index@(_Z13find_avg_distPdiPiS_)
        /*0068*/ 	.word	0x00000000


	//----- nvinfo : EIATTR_MIN_STACK_SIZE
	.align		4
.L_17:
        /*006c*/ 	.byte	0x04, 0x12
        /*006e*/ 	.short	(.L_19 - .L_18)
	.align		4
.L_18:
        /*0070*/ 	.word	index@(_Z8find_minPdPiS_)
        /*0074*/ 	.word	0x00000000
.L_19:


//--------------------- .nv.compat                --------------------------
	.section	.nv.compat,"",@"SHT_CUDA_COMPAT_INFO"
	.align	4
        /*0000*/ 	.byte	0x02, 0x09, 0x00, 0x00, 0x02, 0x02, 0x01, 0x00, 0x02, 0x05, 0x05, 0x00, 0x03, 0x07, 0x01, 0x01
        /*0010*/ 	.byte	0x02, 0x03, 0x00, 0x00, 0x02, 0x06, 0x01, 0x00, 0x04, 0x0b, 0x08, 0x00, 0x01, 0x00, 0x00, 0x00
        /*0020*/ 	.byte	0x00, 0x00, 0x00, 0x00


//--------------------- .nv.info._Z25findclosestmedoids_kernelPdS_Piii --------------------------
	.section	.nv.info._Z25findclosestmedoids_kernelPdS_Piii,"",@"SHT_CUDA_INFO"
	.sectionflags	@""
	.align	4


	//----- nvinfo : EIATTR_CUDA_API_VERSION
	.align		4
        /*0000*/ 	.byte	0x04, 0x37
        /*0002*/ 	.short	(.L_21 - .L_20)
.L_20:
        /*0004*/ 	.word	0x00000082


	//----- nvinfo : EIATTR_KPARAM_INFO
	.align		4
.L_21:
        /*0008*/ 	.byte	0x04, 0x17
        /*000a*/ 	.short	(.L_23 - .L_22)
.L_22:
        /*000c*/ 	.word	0x00000000
        /*0010*/ 	.short	0x0004
        /*0012*/ 	.short	0x001c
        /*0014*/ 	.byte	0x00, 0xf0, 0x11, 0x00


	//----- nvinfo : EIATTR_KPARAM_INFO
	.align		4
.L_23:
        /*0018*/ 	.byte	0x04, 0x17
        /*001a*/ 	.short	(.L_25 - .L_24)
.L_24:
        /*001c*/ 	.word	0x00000000
        /*0020*/ 	.short	0x0003
        /*0022*/ 	.short	0x0018
        /*0024*/ 	.byte	0x00, 0xf0, 0x11, 0x00


	//----- nvinfo : EIATTR_KPARAM_INFO
	.align		4
.L_25:
        /*0028*/ 	.byte	0x04, 0x17
        /*002a*/ 	.short	(.L_27 - .L_26)
.L_26:
        /*002c*/ 	.word	0x00000000
        /*0030*/ 	.short	0x0002
        /*0032*/ 	.short	0x0010
        /*0034*/ 	.byte	0x00, 0xf5, 0x21, 0x00


	//----- nvinfo : EIATTR_KPARAM_INFO
	.align		4
.L_27:
        /*0038*/ 	.byte	0x04, 0x17
        /*003a*/ 	.short	(.L_29 - .L_28)
.L_28:
        /*003c*/ 	.word	0x00000000
        /*0040*/ 	.short	0x0001
        /*0042*/ 	.short	0x0008
        /*0044*/ 	.byte	0x00, 0xf5, 0x21, 0x00


	//----- nvinfo : EIATTR_KPARAM_INFO
	.align		4
.L_29:
        /*0048*/ 	.byte	0x04, 0x17
        /*004a*/ 	.short	(.L_31 - .L_30)
.L_30:
        /*004c*/ 	.word	0x00000000
        /*0050*/ 	.short	0x0000
        /*0052*/ 	.short	0x0000
        /*0054*/ 	.byte	0x00, 0xf5, 0x21, 0x00


	//----- nvinfo : EIATTR_SPARSE_MMA_MASK
	.align		4
.L_31:
        /*0058*/ 	.byte	0x03, 0x50
        /*005a*/ 	.short	0x0000


	//----- nvinfo : EIATTR_MAXREG_COUNT
	.align		4
        /*005c*/ 	.byte	0x03, 0x1b
        /*005e*/ 	.short	0x00ff


	//----- nvinfo : EIATTR_MERCURY_ISA_VERSION
	.align		4
        /*0060*/ 	.byte	0x03, 0x5f
        /*0062*/ 	.short	0x0101


	//----- nvinfo : EIATTR_VRC_CTA_INIT_COUNT
	.align		4
        /*0064*/ 	.byte	0x02, 0x4a
	.zero		1
	.zero		1


	//----- nvinfo : EIATTR_EXIT_INSTR_OFFSETS
	.align		4
        /*0068*/ 	.byte	0x04, 0x1c
        /*006a*/ 	.short	(.L_33 - .L_32)


	//   ....[0]....
.L_32:
        /*006c*/ 	.word	0x00000090


	//   ....[1]....
        /*0070*/ 	.word	0x00005900


	//   ....[2]....
        /*0074*/ 	.word	0x00005930


	//----- nvinfo : EIATTR_CBANK_PARAM_SIZE
	.align		4
.L_33:
        /*0078*/ 	.byte	0x03, 0x19
        /*007a*/ 	.short	0x0020


	//----- nvinfo : EIATTR_PARAM_CBANK
	.align		4
        /*007c*/ 	.byte	0x04, 0x0a
        /*007e*/ 	.short	(.L_35 - .L_34)
	.align		4
.L_34:
        /*0080*/ 	.word	index@(.nv.constant0._Z25findclosestmedoids_kernelPdS_Piii)
        /*0084*/ 	.short	0x0380
        /*0086*/ 	.short	0x0020


	//----- nvinfo : EIATTR_SW_WAR
	.align		4
.L_35:
        /*0088*/ 	.byte	0x04, 0x36
        /*008a*/ 	.short	(.L_37 - .L_36)
.L_36:
        /*008c*/ 	.word	0x00000008
.L_37:


//--------------------- .nv.info._Z13find_avg_distPdiPiS_ --------------------------
	.section	.nv.info._Z13find_avg_distPdiPiS_,"",@"SHT_CUDA_INFO"
	.sectionflags	@""
	.align	4


	//----- nvinfo : EIATTR_CUDA_API_VERSION
	.align		4
        /*0000*/ 	.byte	0x04, 0x37
        /*0002*/ 	.short	(.L_39 - .L_38)
.L_38:
        /*0004*/ 	.word	0x00000082


	//----- nvinfo : EIATTR_KPARAM_INFO
	.align		4
.L_39:
        /*0008*/ 	.byte	0x04, 0x17
        /*000a*/ 	.short	(.L_41 - .L_40)
.L_40:
        /*000c*/ 	.word	0x00000000
        /*0010*/ 	.short	0x0003
        /*0012*/ 	.short	0x0018
        /*0014*/ 	.byte	0x00, 0xf5, 0x21, 0x00


	//----- nvinfo : EIATTR_KPARAM_INFO
	.align		4
.L_41:
        /*0018*/ 	.byte	0x04, 0x17
        /*001a*/ 	.short	(.L_43 - .L_42)
.L_42:
        /*001c*/ 	.word	0x00000000
        /*0020*/ 	.short	0x0002
        /*0022*/ 	.short	0x0010
        /*0024*/ 	.byte	0x00, 0xf5, 0x21, 0x00


	//----- nvinfo : EIATTR_KPARAM_INFO
	.align		4
.L_43:
        /*0028*/ 	.byte	0x04, 0x17
        /*002a*/ 	.short	(.L_45 - .L_44)
.L_44:
        /*002c*/ 	.word	0x00000000
        /*0030*/ 	.short	0x0001
        /*0032*/ 	.short	0x0008
        /*0034*/ 	.byte	0x00, 0xf0, 0x11, 0x00


	//----- nvinfo : EIATTR_KPARAM_INFO
	.align		4
.L_45:
        /*0038*/ 	.byte	0x04, 0x17
        /*003a*/ 	.short	(.L_47 - .L_46)
.L_46:
        /*003c*/ 	.word	0x00000000
        /*0040*/ 	.short	0x0000
        /*0042*/ 	.short	0x0000
        /*0044*/ 	.byte	0x00, 0xf5, 0x21, 0x00


	//----- nvinfo : EIATTR_SPARSE_MMA_MASK
	.align		4
.L_47:
        /*0048*/ 	.byte	0x03, 0x50
        /*004a*/ 	.short	0x0000


	//----- nvinfo : EIATTR_MAXREG_COUNT
	.align		4
        /*004c*/ 	.byte	0x03, 0x1b
        /*004e*/ 	.short	0x00ff


	//----- nvinfo : EIATTR_MERCURY_ISA_VERSION
	.align		4
        /*0050*/ 	.byte	0x03, 0x5f
        /*0052*/ 	.short	0x0101


	//----- nvinfo : EIATTR_VRC_CTA_INIT_COUNT
	.align		4
        /*0054*/ 	.byte	0x02, 0x4a
	.zero		1
	.zero		1


	//----- nvinfo : EIATTR_EXIT_INSTR_OFFSETS
	.align		4
        /*0058*/ 	.byte	0x04, 0x1c
        /*005a*/ 	.short	(.L_49 - .L_48)


	//   ....[0]....
.L_48:
        /*005c*/ 	.word	0x00000ba0


	//   ....[1]....
        /*0060*/ 	.word	0x00000d10


	//   ....[2]....
        /*0064*/ 	.word	0x00000d70


	//   ....[3]....
        /*0068*/ 	.word	0x00000dd0


	//----- nvinfo : EIATTR_CRS_STACK_SIZE
	.align		4
.L_49:
        /*006c*/ 	.byte	0x04, 0x1e
        /*006e*/ 	.short	(.L_51 - .L_50)
.L_50:
        /*0070*/ 	.word	0x00000000


	//----- nvinfo : EIATTR_CBANK_PARAM_SIZE
	.align		4
.L_51:
        /*0074*/ 	.byte	0x03, 0x19
        /*0076*/ 	.short	0x0020


	//----- nvinfo : EIATTR_PARAM_CBANK
	.align		4
        /*0078*/ 	.byte	0x04, 0x0a
        /*007a*/ 	.short	(.L_53 - .L_52)
	.align		4
.L_52:
        /*007c*/ 	.word	index@(.nv.constant0._Z13find_avg_distPdiPiS_)
        /*0080*/ 	.short	0x0380
        /*0082*/ 	.short	0x0020


	//----- nvinfo : EIATTR_SW_WAR
	.align		4
.L_53:
        /*0084*/ 	.byte	0x04, 0x36
        /*0086*/ 	.short	(.L_55 - .L_54)
.L_54:
        /*0088*/ 	.word	0x00000008
.L_55:


//--------------------- .nv.info._Z8find_minPdPiS_ --------------------------
	.section	.nv.info._Z8find_minPdPiS_,"",@"SHT_CUDA_INFO"
	.sectionflags	@""
	.align	4


	//----- nvinfo : EIATTR_CUDA_API_VERSION
	.align		4
        /*0000*/ 	.byte	0x04, 0x37
        /*0002*/ 	.short	(.L_57 - .L_56)
.L_56:
        /*0004*/ 	.word	0x00000082


	//----- nvinfo : EIATTR_KPARAM_INFO
	.align		4
.L_57:
        /*0008*/ 	.byte	0x04, 0x17
        /*000a*/ 	.short	(.L_59 - .L_58)
.L_58:
        /*000c*/ 	.word	0x00000000
        /*0010*/ 	.short	0x0002
        /*0012*/ 	.short	0x0010
        /*0014*/ 	.byte	0x00, 0xf5, 0x21, 0x00


	//----- nvinfo : EIATTR_KPARAM_INFO
	.align		4
.L_59:
        /*0018*/ 	.byte	0x04, 0x17
        /*001a*/ 	.short	(.L_61 - .L_60)
.L_60:
        /*001c*/ 	.word	0x00000000
        /*0020*/ 	.short	0x0001
        /*0022*/ 	.short	0x0008
        /*0024*/ 	.byte	0x00, 0xf5, 0x21, 0x00


	//----- nvinfo : EIATTR_KPARAM_INFO
	.align		4
.L_61:
        /*0028*/ 	.byte	0x04, 0x17
        /*002a*/ 	.short	(.L_63 - .L_62)
.L_62:
        /*002c*/ 	.word	0x00000000
        /*0030*/ 	.short	0x0000
        /*0032*/ 	.short	0x0000
        /*0034*/ 	.byte	0x00, 0xf5, 0x21, 0x00


	//----- nvinfo : EIATTR_SPARSE_MMA_MASK
	.align		4
.L_63:
        /*0038*/ 	.byte	0x03, 0x50
        /*003a*/ 	.short	0x0000


	//----- nvinfo : EIATTR_MAXREG_COUNT
	.align		4
        /*003c*/ 	.byte	0x03, 0x1b
        /*003e*/ 	.short	0x00ff


	//----- nvinfo : EIATTR_NUM_BARRIERS
	.align		4
        /*0040*/ 	.byte	0x02, 0x4c
        /*0042*/ 	.byte	0x01
	.zero		1


	//----- nvinfo : EIATTR_MERCURY_ISA_VERSION
	.align		4
        /*0044*/ 	.byte	0x03, 0x5f
        /*0046*/ 	.short	0x0101


	//----- nvinfo : EIATTR_VRC_CTA_INIT_COUNT
	.align		4
        /*0048*/ 	.byte	0x02, 0x4a
	.zero		1
	.zero		1


	//----- nvinfo : EIATTR_EXIT_INSTR_OFFSETS
	.align		4
        /*004c*/ 	.byte	0x04, 0x1c
        /*004e*/ 	.short	(.L_65 - .L_64)


	//   ....[0]....
.L_64:
        /*0050*/ 	.word	0x00000320


	//   ....[1]....
        /*0054*/ 	.word	0x000003e0


	//----- nvinfo : EIATTR_CRS_STACK_SIZE
	.align		4
.L_65:
        /*0058*/ 	.byte	0x04, 0x1e
        /*005a*/ 	.short	(.L_67 - .L_66)
.L_66:
        /*005c*/ 	.word	0x00000000


	//----- nvinfo : EIATTR_CBANK_PARAM_SIZE
	.align		4
.L_67:
        /*0060*/ 	.byte	0x03, 0x19
        /*0062*/ 	.short	0x0018


	//----- nvinfo : EIATTR_PARAM_CBANK
	.align		4
        /*0064*/ 	.byte	0x04, 0x0a
        /*0066*/ 	.short	(.L_69 - .L_68)
	.align		4
.L_68:
        /*0068*/ 	.word	index@(.nv.constant0._Z8find_minPdPiS_)
        /*006c*/ 	.short	0x0380
        /*006e*/ 	.short	0x0018


	//----- nvinfo : EIATTR_SW_WAR
	.align		4
.L_69:
        /*0070*/ 	.byte	0x04, 0x36
        /*0072*/ 	.short	(.L_71 - .L_70)
.L_70:
        /*0074*/ 	.word	0x00000008
.L_71:


//--------------------- .nv.callgraph             --------------------------
	.section	.nv.callgraph,"",@"SHT_CUDA_CALLGRAPH"
	.align	4
	.sectionentsize	8
	.align		4
        /*0000*/ 	.word	0x00000000
	.align		4
        /*0004*/ 	.word	0xffffffff
	.align		4
        /*0008*/ 	.word	0x00000000
	.align		4
        /*000c*/ 	.word	0xfffffffe
	.align		4
        /*0010*/ 	.word	0x00000000
	.align		4
        /*0014*/ 	.word	0xfffffffd
	.align		4
        /*0018*/ 	.word	0x00000000
	.align		4
        /*001c*/ 	.word	0xfffffffc


//--------------------- .text._Z25findclosestmedoids_kernelPdS_Piii --------------------------
	.section	.text._Z25findclosestmedoids_kernelPdS_Piii,"ax",@progbits
	.align	128
        .global         _Z25findclosestmedoids_kernelPdS_Piii
        .type           _Z25findclosestmedoids_kernelPdS_Piii,@function
        .size           _Z25findclosestmedoids_kernelPdS_Piii,(.L_x_21 - _Z25findclosestmedoids_kernelPdS_Piii)
        .other          _Z25findclosestmedoids_kernelPdS_Piii,@"STO_CUDA_ENTRY STV_DEFAULT"
_Z25findclosestmedoids_kernelPdS_Piii:
.text._Z25findclosestmedoids_kernelPdS_Piii:
[----:B------:R-:W-:Y:S01]  /*0000*/  LDC R1, c[0x0][0x37c] ;  /* 0x0000df00ff017b82 */ /* 0x000fe20000000800 */
[----:B------:R-:W0:Y:S07]  /*0010*/  S2R R3, SR_TID.X ;  /* 0x0000000000037919 */ /* 0x000e2e0000002100 */
[----:B------:R-:W0:Y:S01]  /*0020*/  S2UR UR4, SR_CTAID.X ;  /* 0x00000000000479c3 */ /* 0x000e220000002500 */
[----:B------:R-:W1:Y:S07]  /*0030*/  LDCU.64 UR6, c[0x0][0x398] ;  /* 0x00007300ff0677ac */ /* 0x000e6e0008000a00 */
[----:B------:R-:W0:Y:S02]  /*0040*/  LDC R0, c[0x0][0x360] ;  /* 0x0000d800ff007b82 */ /* 0x000e240000000800 */
[----:B0-----:R-:W-:-:S04]  /*0050*/  IMAD R0, R0, UR4, R3 ;  /* 0x0000000400007c24 */ /* 0x001fc8000f8e0203 */
[C---:B-1----:R-:W-:Y:S01]  /*0060*/  VIADD R3, R0.reuse, UR7 ;  /* 0x0000000700037c36 */ /* 0x042fe20008000000 */
[----:B------:R-:W-:-:S04]  /*0070*/  IADD3 R8, PT, PT, R0, UR6, RZ ;  /* 0x0000000600087c10 */ /* 0x000fc8000fffe0ff */
[----:B------:R-:W-:-:S13]  /*0080*/  ISETP.GE.U32.AND P0, PT, R8, R3, PT ;  /* 0x000000030800720c */ /* 0x000fda0003f06070 */
[----:B------:R-:W-:Y:S05]  /*0090*/  @P0 EXIT ;  /* 0x000000000000094d */ /* 0x000fea0003800000 */
[----:B------:R-:W0:Y:S01]  /*00a0*/  LDC.64 R2, c[0x0][0x380] ;  /* 0x0000e000ff027b82 */ /* 0x000e220000000a00 */
[----:B------:R-:W1:Y:S01]  /*00b0*/  LDCU.64 UR4, c[0x0][0x358] ;  /* 0x00006b00ff0477ac */ /* 0x000e620008000a00 */
[----:B------:R-:W-:-:S06]  /*00c0*/  IMAD R5, R8, 0x22, RZ ;  /* 0x0000002208057824 */ /* 0x000fcc00078e02ff */
[----:B------:R-:W2:Y:S01]  /*00d0*/  LDC.64 R6, c[0x0][0x388] ;  /* 0x0000e200ff067b82 */ /* 0x000ea20000000a00 */
[----:B0-----:R-:W-:-:S05]  /*00e0*/  IMAD.WIDE R2, R5, 0x8, R2 ;  /* 0x0000000805027825 */ /* 0x001fca00078e0202 */
[----:B-1----:R-:W3:Y:S04]  /*00f0*/  LDG.E.64 R24, desc[UR4][R2.64] ;  /* 0x0000000402187981 */ /* 0x002ee8000c1e1b00 */
[----:B--2---:R-:W3:Y:S04]  /*0100*/  LDG.E.64 R4, desc[UR4][R6.64] ;  /* 0x0000000406047981 */ /* 0x004ee8000c1e1b00 */
[----:B------:R-:W2:Y:S04]  /*0110*/  LDG.E.64 R26, desc[UR4][R6.64+0x8] ;  /* 0x00000804061a7981 */ /* 0x000ea8000c1e1b00 */
[----:B------:R-:W2:Y:S04]  /*0120*/  LDG.E.64 R14, desc[UR4][R2.64+0x8] ;  /* 0x00000804020e7981 */ /* 0x000ea8000c1e1b00 */
[----:B------:R-:W4:Y:S04]  /*0130*/  LDG.E.64 R10, desc[UR4][R6.64+0x10] ;  /* 0x00001004060a7981 */ /* 0x000f28000c1e1b00 */
[----:B------:R-:W4:Y:S04]  /*0140*/  LDG.E.64 R12, desc[UR4][R2.64+0x10] ;  /* 0x00001004020c7981 */ /* 0x000f28000c1e1b00 */
[----:B------:R-:W5:Y:S04]  /*0150*/  LDG.E.64 R20, desc[UR4][R6.64+0x18] ;  /* 0x0000180406147981 */ /* 0x000f68000c1e1b00 */
[----:B------:R-:W5:Y:S04]  /*0160*/  LDG.E.64 R22, desc[UR4][R2.64+0x18] ;  /* 0x0000180402167981 */ /* 0x000f68000c1e1b00 */
[----:B------:R-:W5:Y:S04]  /*0170*/  LDG.E.64 R16, desc[UR4][R6.64+0x20] ;  /* 0x0000200406107981 */ /* 0x000f68000c1e1b00 */
[----:B------:R-:W5:Y:S04]  /*0180*/  LDG.E.64 R18, desc[UR4][R2.64+0x20] ;  /* 0x0000200402127981 */ /* 0x000f68000c1e1b00 */
[----:B------:R-:W5:Y:S01]  /*0190*/  LDG.E.64 R28, desc[UR4][R2.64+0x108] ;  /* 0x00010804021c7981 */ /* 0x000f62000c1e1b00 */
[----:B---3--:R-:W-:-:S03]  /*01a0*/  DADD R24, R24, -R4 ;  /* 0x0000000018187229 */ /* 0x008fc60000000804 */
[----:B------:R-:W3:Y:S01]  /*01b0*/  LDG.E.64 R4, desc[UR4][R6.64+0x28] ;  /* 0x0000280406047981 */ /* 0x000ee2000c1e1b00 */
[----:B--2---:R-:W-:-:S03]  /*01c0*/  DADD R26, R14, -R26 ;  /* 0x000000000e1a7229 */ /* 0x004fc6000000081a */
[----:B------:R-:W3:Y:S05]  /*01d0*/  LDG.E.64 R14, desc[UR4][R2.64+0x28] ;  /* 0x00002804020e7981 */ /* 0x000eea000c1e1b00 */
[----:B------:R-:W-:Y:S02]  /*01e0*/  DADD R24, |R24|, |R26| ;  /* 0x0000000018187229 */ /* 0x000fe4000000061a */
[----:B----4-:R-:W-:Y:S01]  /*01f0*/  DADD R26, R12, -R10 ;  /* 0x000000000c1a7229 */ /* 0x010fe2000000080a */
[----:B------:R-:W2:Y:S04]  /*0200*/  LDG.E.64 R10, desc[UR4][R6.64+0x30] ;  /* 0x00003004060a7981 */ /* 0x000ea8000c1e1b00 */
[----:B------:R-:W2:Y:S03]  /*0210*/  LDG.E.64 R12, desc[UR4][R2.64+0x30] ;  /* 0x00003004020c7981 */ /* 0x000ea6000c1e1b00 */
[----:B------:R-:W-:-:S02]  /*0220*/  DADD R24, R24, |R26| ;  /* 0x0000000018187229 */ /* 0x000fc4000000041a */
[----:B-----5:R-:W-:Y:S01]  /*0230*/  DADD R26, R22, -R20 ;  /* 0x00000000161a7229 */ /* 0x020fe20000000814 */
[----:B------:R-:W4:Y:S04]  /*0240*/  LDG.E.64 R20, desc[UR4][R6.64+0x38] ;  /* 0x0000380406147981 */ /* 0x000f28000c1e1b00 */
[----:B------:R-:W4:Y:S03]  /*0250*/  LDG.E.64 R22, desc[UR4][R2.64+0x38] ;  /* 0x0000380402167981 */ /* 0x000f26000c1e1b00 */
[----:B------:R-:W-:Y:S02]  /*0260*/  DADD R24, R24, |R26| ;  /* 0x0000000018187229 */ /* 0x000fe4000000041a */
[----:B------:R-:W-:Y:S01]  /*0270*/  DADD R26, R18, -R16 ;  /* 0x00000000121a7229 */ /* 0x000fe20000000810 */
[----:B------:R-:W5:Y:S04]  /*0280*/  LDG.E.64 R16, desc[UR4][R6.64+0x40] ;  /* 0x0000400406107981 */ /* 0x000f68000c1e1b00 */
[----:B------:R-:W5:Y:S03]  /*0290*/  LDG.E.64 R18, desc[UR4][R2.64+0x40] ;  /* 0x0000400402127981 */ /* 0x000f66000c1e1b00 */
[----:B------:R-:W-:-:S02]  /*02a0*/  DADD R24, R24, |R26| ;  /* 0x0000000018187229 */ /* 0x000fc4000000041a */
[----:B---3--:R-:W-:Y:S01]  /*02b0*/  DADD R26, R14, -R4 ;  /* 0x000000000e1a7229 */ /* 0x008fe20000000804 */
[----:B------:R-:W3:Y:S04]  /*02c0*/  LDG.E.64 R4, desc[UR4][R6.64+0x48] ;  /* 0x0000480406047981 */ /* 0x000ee8000c1e1b00 */
[----:B------:R-:W3:Y:S03]  /*02d0*/  LDG.E.64 R14, desc[UR4][R2.64+0x48] ;  /* 0x00004804020e7981 */ /* 0x000ee6000c1e1b00 */
[----:B------:R-:W-:Y:S02]  /*02e0*/  DADD R24, R24, |R26| ;  /* 0x0000000018187229 */ /* 0x000fe4000000041a */
[----:B--2---:R-:W-:Y:S01]  /*02f0*/  DADD R26, R12, -R10 ;  /* 0x000000000c1a7229 */ /* 0x004fe2000000080a */
[----:B------:R-:W2:Y:S04]  /*0300*/  LDG.E.64 R10, desc[UR4][R6.64+0x50] ;  /* 0x00005004060a7981 */ /* 0x000ea8000c1e1b00 */
[----:B------:R-:W2:Y:S03]  /*0310*/  LDG.E.64 R12, desc[UR4][R2.64+0x50] ;  /* 0x00005004020c7981 */ /* 0x000ea6000c1e1b00 */
[----:B------:R-:W-:-:S02]  /*0320*/  DADD R24, R24, |R26| ;  /* 0x0000000018187229 */ /* 0x000fc4000000041a */
[----:B----4-:R-:W-:Y:S01]  /*0330*/  DADD R26, R22, -R20 ;  /* 0x00000000161a7229 */ /* 0x010fe20000000814 */
[----:B------:R-:W4:Y:S04]  /*0340*/  LDG.E.64 R20, desc[UR4][R6.64+0x58] ;  /* 0x0000580406147981 */ /* 0x000f28000c1e1b00 */
[----:B------:R-:W4:Y:S03]  /*0350*/  LDG.E.64 R22, desc[UR4][R2.64+0x58] ;  /* 0x0000580402167981 */ /* 0x000f26000c1e1b00 */
[----:B------:R-:W-:Y:S02]  /*0360*/  DADD R24, R24, |R26| ;  /* 0x0000000018187229 */ /* 0x000fe4000000041a */
[----:B-----5:R-:W-:Y:S01]  /*0370*/  DADD R26, R18, -R16 ;  /* 0x00000000121a7229 */ /* 0x020fe20000000810 */
        /* <DEDUP_REMOVED lines=83> */
[----:B------:R0:W5:Y:S02]  /*08b0*/  LDG.E.64 R26, desc[UR4][R6.64+0x108] ;  /* 0x00010804061a7981 */ /* 0x000164000c1e1b00 */
[----:B0-----:R-:W0:Y:S02]  /*08c0*/  LDC.64 R6, c[0x0][0x390] ;  /* 0x0000e400ff067b82 */ /* 0x001e240000000a00 */
[----:B0-----:R-:W-:Y:S01]  /*08d0*/  IMAD.WIDE R8, R8, 0x4, R6 ;  /* 0x0000000408087825 */ /* 0x001fe200078e0206 */
[----:B---3--:R-:W-:-:S08]  /*08e0*/  DADD R4, R4, -R14 ;  /* 0x0000000004047229 */ /* 0x008fd0000000080e */
[----:B------:R-:W-:Y:S02]  /*08f0*/  DADD R4, R24, |R4| ;  /* 0x0000000018047229 */ /* 0x000fe40000000404 */
[----:B--2---:R-:W-:-:S08]  /*0900*/  DADD R10, R12, -R10 ;  /* 0x000000000c0a7229 */ /* 0x004fd0000000080a */
[----:B------:R-:W-:Y:S02]  /*0910*/  DADD R4, R4, |R10| ;  /* 0x0000000004047229 */ /* 0x000fe4000000040a */
[----:B----4-:R-:W-:-:S08]  /*0920*/  DADD R20, R22, -R20 ;  /* 0x0000000016147229 */ /* 0x010fd00000000814 */
[----:B------:R-:W-:Y:S02]  /*0930*/  DADD R4, R4, |R20| ;  /* 0x0000000004047229 */ /* 0x000fe40000000414 */
[----:B-----5:R-:W-:Y:S02]  /*0940*/  DADD R16, R18, -R16 ;  /* 0x0000000012107229 */ /* 0x020fe40000000810 */
[----:B------:R-:W-:-:S06]  /*0950*/  DADD R26, R28, -R26 ;  /* 0x000000001c1a7229 */ /* 0x000fcc000000081a */
[----:B------:R-:W-:Y:S01]  /*0960*/  DADD R10, R4, |R16| ;  /* 0x00000000040a7229 */ /* 0x000fe20000000410 */
[----:B------:R-:W0:Y:S07]  /*0970*/  LDC.64 R4, c[0x0][0x388] ;  /* 0x0000e200ff047b82 */ /* 0x000e2e0000000a00 */
[----:B------:R-:W-:-:S08]  /*0980*/  DADD R10, R10, |R26| ;  /* 0x000000000a0a7229 */ /* 0x000fd0000000041a */
[----:B------:R-:W-:-:S14]  /*0990*/  DSETP.NE.AND P0, PT, R10, +INF , PT ;  /* 0x7ff000000a00742a */ /* 0x000fdc0003f05000 */
[----:B------:R-:W-:Y:S04]  /*09a0*/  @P0 STG.E desc[UR4][R8.64], RZ ;  /* 0x000000ff08000986 */ /* 0x000fe8000c101904 */
[----:B------:R-:W2:Y:S04]  /*09b0*/  LDG.E.64 R6, desc[UR4][R2.64] ;  /* 0x0000000402067981 */ /* 0x000ea8000c1e1b00 */
[----:B0-----:R-:W2:Y:S04]  /*09c0*/  LDG.E.64 R12, desc[UR4][R4.64+0x110] ;  /* 0x00011004040c7981 */ /* 0x001ea8000c1e1b00 */
[----:B------:R-:W3:Y:S04]  /*09d0*/  LDG.E.64 R18, desc[UR4][R2.64+0x8] ;  /* 0x0000080402127981 */ /* 0x000ee8000c1e1b00 */
[----:B------:R-:W3:Y:S04]  /*09e0*/  LDG.E.64 R20, desc[UR4][R4.64+0x118] ;  /* 0x0001180404147981 */ /* 0x000ee8000c1e1b00 */
[----:B------:R-:W4:Y:S04]  /*09f0*/  LDG.E.64 R16, desc[UR4][R2.64+0x10] ;  /* 0x0000100402107981 */ /* 0x000f28000c1e1b00 */
[----:B------:R-:W4:Y:S04]  /*0a00*/  LDG.E.64 R14, desc[UR4][R4.64+0x120] ;  /* 0x00012004040e7981 */ /* 0x000f28000c1e1b00 */
[----:B------:R-:W5:Y:S04]  /*0a10*/  LDG.E.64 R22, desc[UR4][R2.64+0x18] ;  /* 0x0000180402167981 */ /* 0x000f68000c1e1b00 */
[----:B------:R-:W5:Y:S01]  /*0a20*/  LDG.E.64 R24, desc[UR4][R4.64+0x128] ;  /* 0x0001280404187981 */ /* 0x000f62000c1e1b00 */
[----:B--2---:R-:W-:-:S02]  /*0a30*/  DADD R6, R6, -R12 ;  /* 0x0000000006067229 */ /* 0x004fc4000000080c */
[----:B---3--:R-:W-:-:S06]  /*0a40*/  DADD R12, R18, -R20 ;  /* 0x00000000120c7229 */ /* 0x008fcc0000000814 */
[----:B------:R-:W-:Y:S01]  /*0a50*/  DADD R6, RZ, |R6| ;  /* 0x00000000ff067229 */ /* 0x000fe20000000406 */
[----:B------:R-:W2:Y:S04]  /*0a60*/  LDG.E.64 R18, desc[UR4][R2.64+0x20] ;  /* 0x0000200402127981 */ /* 0x000ea8000c1e1b00 */
[----:B------:R-:W2:Y:S03]  /*0a70*/  LDG.E.64 R20, desc[UR4][R4.64+0x130] ;  /* 0x0001300404147981 */ /* 0x000ea6000c1e1b00 */
[----:B------:R-:W-:Y:S01]  /*0a80*/  DADD R26, R6, |R12| ;  /* 0x00000000061a7229 */ /* 0x000fe2000000040c */
[----:B------:R-:W3:Y:S04]  /*0a90*/  LDG.E.64 R12, desc[UR4][R2.64+0x28] ;  /* 0x00002804020c7981 */ /* 0x000ee8000c1e1b00 */
[----:B------:R-:W3:Y:S01]  /*0aa0*/  LDG.E.64 R6, desc[UR4][R4.64+0x138] ;  /* 0x0001380404067981 */ /* 0x000ee2000c1e1b00 */
[----:B----4-:R-:W-:-:S02]  /*0ab0*/  DADD R14, R16, -R14 ;  /* 0x00000000100e7229 */ /* 0x010fc4000000080e */
[----:B-----5:R-:W-:Y:S01]  /*0ac0*/  DADD R22, R22, -R24 ;  /* 0x0000000016167229 */ /* 0x020fe20000000818 */
[----:B------:R-:W4:Y:S05]  /*0ad0*/  LDG.E.64 R16, desc[UR4][R2.64+0x30] ;  /* 0x0000300402107981 */ /* 0x000f2a000c1e1b00 */
[----:B------:R-:W-:Y:S02]  /*0ae0*/  DADD R26, R26, |R14| ;  /* 0x000000001a1a7229 */ /* 0x000fe4000000040e */
[----:B------:R-:W4:Y:S06]  /*0af0*/  LDG.E.64 R14, desc[UR4][R4.64+0x140] ;  /* 0x00014004040e7981 */ /* 0x000f2c000c1e1b00 */
[----:B------:R-:W-:-:S02]  /*0b00*/  DADD R22, R26, |R22| ;  /* 0x000000001a167229 */ /* 0x000fc40000000416 */
[----:B--2---:R-:W-:Y:S01]  /*0b10*/  DADD R24, R18, -R20 ;  /* 0x0000000012187229 */ /* 0x004fe20000000814 */
[----:B------:R-:W2:Y:S04]  /*0b20*/  LDG.E.64 R18, desc[UR4][R2.64+0x38] ;  /* 0x0000380402127981 */ /* 0x000ea8000c1e1b00 */
[----:B------:R-:W2:Y:S03]  /*0b30*/  LDG.E.64 R20, desc[UR4][R4.64+0x148] ;  /* 0x0001480404147981 */ /* 0x000ea6000c1e1b00 */
[----:B------:R-:W-:Y:S02]  /*0b40*/  DADD R26, R22, |R24| ;  /* 0x00000000161a7229 */ /* 0x000fe40000000418 */
[----:B---3--:R-:W-:Y:S01]  /*0b50*/  DADD R6, R12, -R6 ;  /* 0x000000000c067229 */ /* 0x008fe20000000806 */
[----:B------:R-:W3:Y:S04]  /*0b60*/  LDG.E.64 R22, desc[UR4][R2.64+0x40] ;  /* 0x0000400402167981 */ /* 0x000ee8000c1e1b00 */
[----:B------:R-:W3:Y:S03]  /*0b70*/  LDG.E.64 R24, desc[UR4][R4.64+0x150] ;  /* 0x0001500404187981 */ /* 0x000ee6000c1e1b00 */
[----:B------:R-:W-:Y:S01]  /*0b80*/  DADD R26, R26, |R6| ;  /* 0x000000001a1a7229 */ /* 0x000fe20000000406 */
[----:B------:R-:W5:Y:S04]  /*0b90*/  LDG.E.64 R12, desc[UR4][R2.64+0x48] ;  /* 0x00004804020c7981 */ /* 0x000f68000c1e1b00 */
[----:B------:R-:W5:Y:S01]  /*0ba0*/  LDG.E.64 R6, desc[UR4][R4.64+0x158] ;  /* 0x0001580404067981 */ /* 0x000f62000c1e1b00 */
[----:B----4-:R-:W-:-:S03]  /*0bb0*/  DADD R14, R16, -R14 ;  /* 0x00000000100e7229 */ /* 0x010fc6000000080e */
[----:B------:R-:W4:Y:S05]  /*0bc0*/  LDG.E.64 R16, desc[UR4][R2.64+0x50] ;  /* 0x0000500402107981 */ /* 0x000f2a000c1e1b00 */
[----:B------:R-:W-:Y:S02]  /*0bd0*/  DADD R26, R26, |R14| ;  /* 0x000000001a1a7229 */ /* 0x000fe4000000040e */
[----:B------:R-:W4:Y:S01]  /*0be0*/  LDG.E.64 R14, desc[UR4][R4.64+0x160] ;  /* 0x00016004040e7981 */ /* 0x000f22000c1e1b00 */
[----:B--2---:R-:W-:-:S03]  /*0bf0*/  DADD R18, R18, -R20 ;  /* 0x0000000012127229 */ /* 0x004fc60000000814 */
[----:B------:R-:W2:Y:S05]  /*0c00*/  LDG.E.64 R20, desc[UR4][R4.64+0x168] ;  /* 0x0001680404147981 */ /* 0x000eaa000c1e1b00 */
[----:B------:R-:W-:Y:S02]  /*0c10*/  DADD R26, R26, |R18| ;  /* 0x000000001a1a7229 */ /* 0x000fe40000000412 */
[----:B---3--:R-:W-:Y:S01]  /*0c20*/  DADD R22, R22, -R24 ;  /* 0x0000000016167229 */ /* 0x008fe20000000818 */
[----:B------:R-:W2:Y:S04]  /*0c30*/  LDG.E.64 R18, desc[UR4][R2.64+0x58] ;  /* 0x0000580402127981 */ /* 0x000ea8000c1e1b00 */
[----:B------:R-:W3:Y:S01]  /*0c40*/  LDG.E.64 R24, desc[UR4][R4.64+0x170] ;  /* 0x0001700404187981 */ /* 0x000ee2000c1e1b00 */
[----:B-----5:R-:W-:-:S02]  /*0c50*/  DADD R6, R12, -R6 ;  /* 0x000000000c067229 */ /* 0x020fc40000000806 */
[----:B------:R-:W-:Y:S01]  /*0c60*/  DADD R26, R26, |R22| ;  /* 0x000000001a1a7229 */ /* 0x000fe20000000416 */
[----:B------:R-:W5:Y:S04]  /*0c70*/  LDG.E.64 R12, desc[UR4][R2.64+0x68] ;  /* 0x00006804020c7981 */ /* 0x000f68000c1e1b00 */
[----:B------:R-:W3:Y:S03]  /*0c80*/  LDG.E.64 R22, desc[UR4][R2.64+0x60] ;  /* 0x0000600402167981 */ /* 0x000ee6000c1e1b00 */
[----:B------:R-:W-:Y:S01]  /*0c90*/  DADD R26, R26, |R6| ;  /* 0x000000001a1a7229 */ /* 0x000fe20000000406 */
        /* <DEDUP_REMOVED lines=8> */
[----:B------:R-:W2:Y:S01]  /*0d20*/  LDG.E.64 R18, desc[UR4][R2.64+0x78] ;  /* 0x0000780402127981 */ /* 0x000ea2000c1e1b00 */
[----:B---3--:R-:W-:-:S03]  /*0d30*/  DADD R22, R22, -R24 ;  /* 0x0000000016167229 */ /* 0x008fc60000000818 */
[----:B------:R-:W3:Y:S01]  /*0d40*/  LDG.E.64 R24, desc[UR4][R4.64+0x190] ;  /* 0x0001900404187981 */ /* 0x000ee2000c1e1b00 */
[----:B-----5:R-:W-:-:S03]  /*0d50*/  DADD R6, R12, -R6 ;  /* 0x000000000c067229 */ /* 0x020fc60000000806 */
[----:B------:R-:W5:Y:S01]  /*0d60*/  LDG.E.64 R12, desc[UR4][R2.64+0x88] ;  /* 0x00008804020c7981 */ /* 0x000f62000c1e1b00 */
[----:B------:R-:W-:-:S03]  /*0d70*/  DADD R26, R26, |R22| ;  /* 0x000000001a1a7229 */ /* 0x000fc60000000416 */
[----:B------:R-:W3:Y:S05]  /*0d80*/  LDG.E.64 R22, desc[UR4][R2.64+0x80] ;  /* 0x0000800402167981 */ /* 0x000eea000c1e1b00 */
        /* <DEDUP_REMOVED lines=12> */
[----:B-----5:R-:W-:-:S04]  /*0e50*/  DADD R6, R12, -R6 ;  /* 0x000000000c067229 */ /* 0x020fc80000000806 */
        /* <DEDUP_REMOVED lines=45> */
[----:B---3--:R-:W-:Y:S02]  /*1130*/  DADD R22, R22, -R24 ;  /* 0x0000000016167229 */ /* 0x008fe40000000818 */
[----:B-----5:R-:W-:Y:S01]  /*1140*/  DADD R24, R12, -R6 ;  /* 0x000000000c187229 */ /* 0x020fe20000000806 */
[----:B------:R-:W3:Y:S05]  /*1150*/  LDG.E.64 R12, desc[UR4][R2.64+0x100] ;  /* 0x00010004020c7981 */ /* 0x000eea000c1e1b00 */
[----:B------:R-:W-:Y:S01]  /*1160*/  DADD R22, R26, |R22| ;  /* 0x000000001a167229 */ /* 0x000fe20000000416 */
[----:B------:R-:W3:Y:S07]  /*1170*/  LDG.E.64 R6, desc[UR4][R4.64+0x210] ;  /* 0x0002100404067981 */ /* 0x000eee000c1e1b00 */
[----:B------:R-:W-:Y:S01]  /*1180*/  DADD R26, R22, |R24| ;  /* 0x00000000161a7229 */ /* 0x000fe20000000418 */
[----:B------:R-:W5:Y:S04]  /*1190*/  LDG.E.64 R24, desc[UR4][R2.64+0x108] ;  /* 0x0001080402187981 */ /* 0x000f68000c1e1b00 */
[----:B------:R-:W5:Y:S01]  /*11a0*/  LDG.E.64 R22, desc[UR4][R4.64+0x218] ;  /* 0x0002180404167981 */ /* 0x000f62000c1e1b00 */
[----:B----4-:R-:W-:-:S08]  /*11b0*/  DADD R14, R14, -R16 ;  /* 0x000000000e0e7229 */ /* 0x010fd00000000810 */
[----:B------:R-:W-:Y:S02]  /*11c0*/  DADD R14, R26, |R14| ;  /* 0x000000001a0e7229 */ /* 0x000fe4000000040e */
[----:B--2---:R-:W-:-:S08]  /*11d0*/  DADD R18, R18, -R20 ;  /* 0x0000000012127229 */ /* 0x004fd00000000814 */
[----:B------:R-:W-:Y:S02]  /*11e0*/  DADD R14, R14, |R18| ;  /* 0x000000000e0e7229 */ /* 0x000fe40000000412 */
[----:B---3--:R-:W-:-:S08]  /*11f0*/  DADD R6, R12, -R6 ;  /* 0x000000000c067229 */ /* 0x008fd00000000806 */
[----:B------:R-:W-:Y:S02]  /*1200*/  DADD R12, |R6|, R14 ;  /* 0x00000000060c7229 */ /* 0x000fe4000000020e */
[----:B-----5:R-:W-:Y:S01]  /*1210*/  DADD R22, R24, -R22 ;  /* 0x0000000018167229 */ /* 0x020fe20000000816 */
[----:B------:R-:W-:Y:S01]  /*1220*/  MOV R6, 0x0 ;  /* 0x0000000000067802 */ /* 0x000fe20000000f00 */
[----:B------:R-:W-:Y:S01]  /*1230*/  IMAD.MOV.U32 R7, RZ, RZ, 0x7ff00000 ;  /* 0x7ff00000ff077424 */ /* 0x000fe200078e00ff */
[----:B------:R-:W-:Y:S01]  /*1240*/  @P0 MOV R6, R10 ;  /* 0x0000000a00060202 */ /* 0x000fe20000000f00 */
[----:B------:R-:W-:-:S04]  /*1250*/  @P0 IMAD.MOV.U32 R7, RZ, RZ, R11 ;  /* 0x000000ffff070224 */ /* 0x000fc800078e000b */
[----:B------:R-:W-:-:S08]  /*1260*/  DADD R12, R12, |R22| ;  /* 0x000000000c0c7229 */ /* 0x000fd00000000416 */
[----:B------:R-:W-:-:S14]  /*1270*/  DSETP.GEU.AND P0, PT, R12, R6, PT ;  /* 0x000000060c00722a */ /* 0x000fdc0003f0e000 */
[----:B------:R-:W-:-:S05]  /*1280*/  @!P0 MOV R29, 0x1 ;  /* 0x00000001001d8802 */ /* 0x000fca0000000f00 */
[----:B------:R0:W-:Y:S04]  /*1290*/  @!P0 STG.E desc[UR4][R8.64], R29 ;  /* 0x0000001d08008986 */ /* 0x0001e8000c101904 */
[----:B------:R-:W2:Y:S04]  /*12a0*/  LDG.E.64 R10, desc[UR4][R2.64] ;  /* 0x00000004020a7981 */ /* 0x000ea8000c1e1b00 */
[----:B------:R-:W2:Y:S04]  /*12b0*/  LDG.E.64 R14, desc[UR4][R4.64+0x220] ;  /* 0x00022004040e7981 */ /* 0x000ea8000c1e1b00 */
[----:B------:R-:W3:Y:S04]  /*12c0*/  LDG.E.64 R24, desc[UR4][R2.64+0x8] ;  /* 0x0000080402187981 */ /* 0x000ee8000c1e1b00 */
[----:B------:R-:W3:Y:S04]  /*12d0*/  LDG.E.64 R26, desc[UR4][R4.64+0x228] ;  /* 0x00022804041a7981 */ /* 0x000ee8000c1e1b00 */
[----:B------:R-:W4:Y:S04]  /*12e0*/  LDG.E.64 R22, desc[UR4][R2.64+0x10] ;  /* 0x0000100402167981 */ /* 0x000f28000c1e1b00 */
[----:B------:R-:W4:Y:S04]  /*12f0*/  LDG.E.64 R20, desc[UR4][R4.64+0x230] ;  /* 0x0002300404147981 */ /* 0x000f28000c1e1b00 */
[----:B------:R-:W5:Y:S04]  /*1300*/  LDG.E.64 R16, desc[UR4][R2.64+0x18] ;  /* 0x0000180402107981 */ /* 0x000f68000c1e1b00 */
[----:B------:R-:W5:Y:S01]  /*1310*/  LDG.E.64 R18, desc[UR4][R4.64+0x238] ;  /* 0x0002380404127981 */ /* 0x000f62000c1e1b00 */
[----:B--2---:R-:W-:-:S03]  /*1320*/  DADD R10, R10, -R14 ;  /* 0x000000000a0a7229 */ /* 0x004fc6000000080e */
[----:B------:R-:W2:Y:S01]  /*1330*/  LDG.E.64 R14, desc[UR4][R4.64+0x240] ;  /* 0x00024004040e7981 */ /* 0x000ea2000c1e1b00 */
[----:B---3--:R-:W-:-:S04]  /*1340*/  DADD R26, R24, -R26 ;  /* 0x00000000181a7229 */ /* 0x008fc8000000081a */
[----:B------:R-:W-:Y:S02]  /*1350*/  DADD R24, RZ, |R10| ;  /* 0x00000000ff187229 */ /* 0x000fe4000000040a */
[----:B------:R-:W2:Y:S06]  /*1360*/  LDG.E.64 R10, desc[UR4][R2.64+0x20] ;  /* 0x00002004020a7981 */ /* 0x000eac000c1e1b00 */
[----:B------:R-:W-:Y:S02]  /*1370*/  DADD R24, R24, |R26| ;  /* 0x0000000018187229 */ /* 0x000fe4000000041a */
[----:B----4-:R-:W-:Y:S01]  /*1380*/  DADD R26, R22, -R20 ;  /* 0x00000000161a7229 */ /* 0x010fe20000000814 */
[----:B------:R-:W3:Y:S04]  /*1390*/  LDG.E.64 R20, desc[UR4][R2.64+0x28] ;  /* 0x0000280402147981 */ /* 0x000ee8000c1e1b00 */
[----:B------:R-:W3:Y:S03]  /*13a0*/  LDG.E.64 R22, desc[UR4][R4.64+0x248] ;  /* 0x0002480404167981 */ /* 0x000ee6000c1e1b00 */
[----:B------:R-:W-:-:S02]  /*13b0*/  DADD R24, R24, |R26| ;  /* 0x0000000018187229 */ /* 0x000fc4000000041a */
[----:B-----5:R-:W-:Y:S01]  /*13c0*/  DADD R26, R16, -R18 ;  /* 0x00000000101a7229 */ /* 0x020fe20000000812 */
[----:B------:R-:W4:Y:S04]  /*13d0*/  LDG.E.64 R16, desc[UR4][R2.64+0x30] ;  /* 0x0000300402107981 */ /* 0x000f28000c1e1b00 */
[----:B------:R-:W4:Y:S03]  /*13e0*/  LDG.E.64 R18, desc[UR4][R4.64+0x250] ;  /* 0x0002500404127981 */ /* 0x000f26000c1e1b00 */
[----:B------:R-:W-:Y:S02]  /*13f0*/  DADD R24, R24, |R26| ;  /* 0x0000000018187229 */ /* 0x000fe4000000041a */
[----:B--2---:R-:W-:Y:S01]  /*1400*/  DADD R26, R10, -R14 ;  /* 0x000000000a1a7229 */ /* 0x004fe2000000080e */
[----:B------:R-:W2:Y:S04]  /*1410*/  LDG.E.64 R10, desc[UR4][R2.64+0x38] ;  /* 0x00003804020a7981 */ /* 0x000ea8000c1e1b00 */
[----:B------:R-:W2:Y:S03]  /*1420*/  LDG.E.64 R14, desc[UR4][R4.64+0x258] ;  /* 0x00025804040e7981 */ /* 0x000ea6000c1e1b00 */
[----:B------:R-:W-:-:S02]  /*1430*/  DADD R24, R24, |R26| ;  /* 0x0000000018187229 */ /* 0x000fc4000000041a */
[----:B---3--:R-:W-:Y:S01]  /*1440*/  DADD R26, R20, -R22 ;  /* 0x00000000141a7229 */ /* 0x008fe20000000816 */
[----:B------:R-:W3:Y:S04]  /*1450*/  LDG.E.64 R20, desc[UR4][R2.64+0x40] ;  /* 0x0000400402147981 */ /* 0x000ee8000c1e1b00 */
[----:B------:R-:W3:Y:S03]  /*1460*/  LDG.E.64 R22, desc[UR4][R4.64+0x260] ;  /* 0x0002600404167981 */ /* 0x000ee6000c1e1b00 */
[----:B------:R-:W-:Y:S02]  /*1470*/  DADD R24, R24, |R26| ;  /* 0x0000000018187229 */ /* 0x000fe4000000041a */
[----:B----4-:R-:W-:Y:S01]  /*1480*/  DADD R26, R16, -R18 ;  /* 0x00000000101a7229 */ /* 0x010fe20000000812 */
[----:B------:R-:W4:Y:S04]  /*1490*/  LDG.E.64 R16, desc[UR4][R2.64+0x48] ;  /* 0x0000480402107981 */ /* 0x000f28000c1e1b00 */
[----:B------:R-:W4:Y:S03]  /*14a0*/  LDG.E.64 R18, desc[UR4][R4.64+0x268] ;  /* 0x0002680404127981 */ /* 0x000f26000c1e1b00 */
        /* <DEDUP_REMOVED lines=8> */
[----:B------:R-:W-:-:S02]  /*1530*/  DADD R24, R24, |R26| ;  /* 0x0000000018187229 */ /* 0x000fc4000000041a */
[----:B----4-:R-:W-:Y:S01]  /*1540*/  DADD R26, R16, -R18 ;  /* 0x00000000101a7229 */ /* 0x010fe20000000812 */
        /* <DEDUP_REMOVED lines=76> */
[----:B------:R-:W2:Y:S07]  /*1a10*/  LDG.E.64 R14, desc[UR4][R4.64+0x318] ;  /* 0x00031804040e7981 */ /* 0x000eae000c1e1b00 */
[----:B------:R-:W-:-:S02]  /*1a20*/  DADD R24, R24, |R10| ;  /* 0x0000000018187229 */ /* 0x000fc4000000040a */
[----:B------:R-:W2:Y:S01]  /*1a30*/  LDG.E.64 R10, desc[UR4][R2.64+0xf8] ;  /* 0x0000f804020a7981 */ /* 0x000ea2000c1e1b00 */
[----:B---3--:R-:W-:-:S03]  /*1a40*/  DADD R22, R22, -R20 ;  /* 0x0000000016167229 */ /* 0x008fc60000000814 */
[----:B------:R-:W3:Y:S05]  /*1a50*/  LDG.E.64 R20, desc[UR4][R4.64+0x320] ;  /* 0x0003200404147981 */ /* 0x000eea000c1e1b00 */
[----:B------:R-:W-:Y:S01]  /*1a60*/  DADD R22, R24, |R22| ;  /* 0x0000000018167229 */ /* 0x000fe20000000416 */
[----:B------:R-:W3:Y:S01]  /*1a70*/  LDG.E.64 R24, desc[UR4][R2.64+0x100] ;  /* 0x0001000402187981 */ /* 0x000ee2000c1e1b00 */
[----:B----4-:R-:W-:-:S03]  /*1a80*/  DADD R26, R16, -R18 ;  /* 0x00000000101a7229 */ /* 0x010fc60000000812 */
[----:B------:R-:W4:Y:S04]  /*1a90*/  LDG.E.64 R18, desc[UR4][R2.64+0x108] ;  /* 0x0001080402127981 */ /* 0x000f28000c1e1b00 */
[----:B------:R-:W4:Y:S01]  /*1aa0*/  LDG.E.64 R16, desc[UR4][R4.64+0x328] ;  /* 0x0003280404107981 */ /* 0x000f22000c1e1b00 */
[----:B------:R-:W-:Y:S01]  /*1ab0*/  DADD R22, R22, |R26| ;  /* 0x0000000016167229 */ /* 0x000fe2000000041a */
[----:B------:R-:W-:Y:S01]  /*1ac0*/  @!P0 IMAD.MOV.U32 R6, RZ, RZ, R12 ;  /* 0x000000ffff068224 */ /* 0x000fe200078e000c */
[----:B------:R-:W-:Y:S01]  /*1ad0*/  @!P0 MOV R7, R13 ;  /* 0x0000000d00078202 */ /* 0x000fe20000000f00 */
[----:B--2---:R-:W-:-:S08]  /*1ae0*/  DADD R10, R10, -R14 ;  /* 0x000000000a0a7229 */ /* 0x004fd0000000080e */
[----:B------:R-:W-:Y:S02]  /*1af0*/  DADD R10, R22, |R10| ;  /* 0x00000000160a7229 */ /* 0x000fe4000000040a */
[----:B---3--:R-:W-:Y:S02]  /*1b00*/  DADD R20, R24, -R20 ;  /* 0x0000000018147229 */ /* 0x008fe40000000814 */
[----:B----4-:R-:W-:-:S06]  /*1b10*/  DADD R16, R18, -R16 ;  /* 0x0000000012107229 */ /* 0x010fcc0000000810 */
[----:B------:R-:W-:-:S08]  /*1b20*/  DADD R10, |R20|, R10 ;  /* 0x00000000140a7229 */ /* 0x000fd0000000020a */
[----:B------:R-:W-:-:S08]  /*1b30*/  DADD R10, R10, |R16| ;  /* 0x000000000a0a7229 */ /* 0x000fd00000000410 */
[----:B------:R-:W-:-:S14]  /*1b40*/  DSETP.GEU.AND P0, PT, R10, R6, PT ;  /* 0x000000060a00722a */ /* 0x000fdc0003f0e000 */
[----:B0-----:R-:W-:-:S05]  /*1b50*/  @!P0 IMAD.MOV.U32 R29, RZ, RZ, 0x2 ;  /* 0x00000002ff1d8424 */ /* 0x001fca00078e00ff */
        /* <DEDUP_REMOVED lines=131> */
[----:B------:R-:W-:Y:S01]  /*2390*/  @!P0 MOV R6, R10 ;  /* 0x0000000a00068202 */ /* 0x000fe20000000f00 */
[----:B------:R-:W-:Y:S01]  /*23a0*/  @!P0 IMAD.MOV.U32 R7, RZ, RZ, R11 ;  /* 0x000000ffff078224 */ /* 0x000fe200078e000b */
[----:B--2---:R-:W-:-:S08]  /*23b0*/  DADD R12, R12, -R14 ;  /* 0x000000000c0c7229 */ /* 0x004fd0000000080e */
[----:B------:R-:W-:Y:S02]  /*23c0*/  DADD R12, R22, |R12| ;  /* 0x00000000160c7229 */ /* 0x000fe4000000040c */
[----:B---3--:R-:W-:Y:S02]  /*23d0*/  DADD R20, R24, -R20 ;  /* 0x0000000018147229 */ /* 0x008fe40000000814 */
[----:B----4-:R-:W-:-:S06]  /*23e0*/  DADD R16, R18, -R16 ;  /* 0x0000000012107229 */ /* 0x010fcc0000000810 */
[----:B------:R-:W-:-:S08]  /*23f0*/  DADD R12, |R20|, R12 ;  /* 0x00000000140c7229 */ /* 0x000fd0000000020c */
[----:B------:R-:W-:-:S08]  /*2400*/  DADD R12, R12, |R16| ;  /* 0x000000000c0c7229 */ /* 0x000fd00000000410 */
[----:B------:R-:W-:-:S14]  /*2410*/  DSETP.GEU.AND P0, PT, R12, R6, PT ;  /* 0x000000060c00722a */ /* 0x000fdc0003f0e000 */
[----:B0-----:R-:W-:-:S05]  /*2420*/  @!P0 MOV R29, 0x3 ;  /* 0x00000003001d8802 */ /* 0x001fca0000000f00 */
        /* <DEDUP_REMOVED lines=712> */
[----:B0-----:R-:W5:Y:S01]  /*50b0*/  LDG.E.64 R28, desc[UR4][R2.64+0x108] ;  /* 0x00010804021c7981 */ /* 0x001f62000c1e1b00 */
[----:B--2---:R-:W-:-:S03]  /*50c0*/  DADD R20, R16, -R18 ;  /* 0x0000000010147229 */ /* 0x004fc60000000812 */
[----:B------:R-:W2:Y:S04]  /*50d0*/  LDG.E.64 R16, desc[UR4][R2.64+0x18] ;  /* 0x0000180402107981 */ /* 0x000ea8000c1e1b00 */
[----:B------:R-:W2:Y:S01]  /*50e0*/  LDG.E.64 R18, desc[UR4][R4.64+0x9a8] ;  /* 0x0009a80404127981 */ /* 0x000ea2000c1e1b00 */
[----:B---3--:R-:W-:Y:S02]  /*50f0*/  DADD R26, R22, -R24 ;  /* 0x00000000161a7229 */ /* 0x008fe40000000818 */
[----:B------:R-:W-:Y:S01]  /*5100*/  DADD R24, RZ, |R20| ;  /* 0x00000000ff187229 */ /* 0x000fe20000000414 */
        /* <DEDUP_REMOVED lines=113> */
[----:B------:R-:W4:Y:S04]  /*5820*/  LDG.E.64 R12, desc[UR4][R4.64+0xa90] ;  /* 0x000a9004040c7981 */ /* 0x000f28000c1e1b00 */
[----:B------:R-:W5:Y:S01]  /*5830*/  LDG.E.64 R4, desc[UR4][R4.64+0xa98] ;  /* 0x000a980404047981 */ /* 0x000f62000c1e1b00 */
[----:B------:R-:W-:Y:S01]  /*5840*/  DADD R20, R20, |R26| ;  /* 0x0000000014147229 */ /* 0x000fe2000000041a */
[----:B------:R-:W-:Y:S01]  /*5850*/  @!P0 IMAD.MOV.U32 R6, RZ, RZ, R10 ;  /* 0x000000ffff068224 */ /* 0x000fe200078e000a */
[----:B------:R-:W-:Y:S01]  /*5860*/  @!P0 MOV R7, R11 ;  /* 0x0000000b00078202 */ /* 0x000fe20000000f00 */
[----:B--2---:R-:W-:-:S08]  /*5870*/  DADD R16, R18, -R16 ;  /* 0x0000000012107229 */ /* 0x004fd00000000810 */
[----:B------:R-:W-:Y:S02]  /*5880*/  DADD R16, R20, |R16| ;  /* 0x0000000014107229 */ /* 0x000fe40000000410 */
[----:B---3--:R-:W-:-:S08]  /*5890*/  DADD R22, R24, -R22 ;  /* 0x0000000018167229 */ /* 0x008fd00000000816 */
[----:B------:R-:W-:Y:S02]  /*58a0*/  DADD R16, R16, |R22| ;  /* 0x0000000010107229 */ /* 0x000fe40000000416 */
[----:B----4-:R-:W-:-:S08]  /*58b0*/  DADD R12, R14, -R12 ;  /* 0x000000000e0c7229 */ /* 0x010fd0000000080c */
[----:B------:R-:W-:Y:S02]  /*58c0*/  DADD R12, |R12|, R16 ;  /* 0x000000000c0c7229 */ /* 0x000fe40000000210 */
[----:B-----5:R-:W-:-:S08]  /*58d0*/  DADD R28, R28, -R4 ;  /* 0x000000001c1c7229 */ /* 0x020fd00000000804 */
[----:B------:R-:W-:-:S08]  /*58e0*/  DADD R12, R12, |R28| ;  /* 0x000000000c0c7229 */ /* 0x000fd0000000041c */
[----:B------:R-:W-:-:S14]  /*58f0*/  DSETP.GEU.AND P0, PT, R12, R6, PT ;  /* 0x000000060c00722a */ /* 0x000fdc0003f0e000 */
[----:B------:R-:W-:Y:S05]  /*5900*/  @P0 EXIT ;  /* 0x000000000000094d */ /* 0x000fea0003800000 */
[----:B------:R-:W-:-:S05]  /*5910*/  MOV R3, 0x9 ;  /* 0x0000000900037802 */ /* 0x000fca0000000f00 */
[----:B------:R-:W-:Y:S01]  /*5920*/  STG.E desc[UR4][R8.64], R3 ;  /* 0x0000000308007986 */ /* 0x000fe2000c101904 */
[----:B------:R-:W-:Y:S05]  /*5930*/  EXIT ;  /* 0x000000000000794d */ /* 0x000fea0003800000 */
.L_x_0:
[----:B------:R-:W-:-:S00]  /*5940*/  BRA `(.L_x_0) ;  /* 0xfffffffc00fc7947 */ /* 0x000fc0000383ffff */
[----:B------:R-:W-:-:S00]  /*5950*/  NOP ;  /* 0x0000000000007918 */ /* 0x000fc00000000000 */
        /* <DEDUP_REMOVED lines=10> */
.L_x_21:


//--------------------- .text._Z13find_avg_distPdiPiS_ --------------------------
	.section	.text._Z13find_avg_distPdiPiS_,"ax",@progbits
	.align	128
        .global         _Z13find_avg_distPdiPiS_
        .type           _Z13find_avg_distPdiPiS_,@function
        .size           _Z13find_avg_distPdiPiS_,(.L_x_20 - _Z13find_avg_distPdiPiS_)
        .other          _Z13find_avg_distPdiPiS_,@"STO_CUDA_ENTRY STV_DEFAULT"
_Z13find_avg_distPdiPiS_:
.text._Z13find_avg_distPdiPiS_:
[----:B------:R-:W-:Y:S01]  /*0000*/  LDC R1, c[0x0][0x37c] ;  /* 0x0000df00ff017b82 */ /* 0x000fe20000000800 */
[----:B------:R-:W0:Y:S07]  /*0010*/  S2R R3, SR_TID.X ;  /* 0x0000000000037919 */ /* 0x000e2e0000002100 */
[----:B------:R-:W0:Y:S01]  /*0020*/  S2UR UR4, SR_CTAID.X ;  /* 0x00000000000479c3 */ /* 0x000e220000002500 */
[----:B------:R-:W1:Y:S01]  /*0030*/  LDCU.64 UR6, c[0x0][0x358] ;  /* 0x00006b00ff0677ac */ /* 0x000e620008000a00 */
[----:B------:R-:W2:Y:S06]  /*0040*/  LDCU UR8, c[0x0][0x388] ;  /* 0x00007100ff0877ac */ /* 0x000eac0008000800 */
[----:B------:R-:W0:Y:S02]  /*0050*/  LDC R0, c[0x0][0x360] ;  /* 0x0000d800ff007b82 */ /* 0x000e240000000800 */
[----:B0-----:R-:W-:-:S05]  /*0060*/  IMAD R0, R0, UR4, R3 ;  /* 0x0000000400007c24 */ /* 0x001fca000f8e0203 */
[----:B------:R-:W-:-:S13]  /*0070*/  ISETP.GT.AND P0, PT, R0, 0x1bd8, PT ;  /* 0x00001bd80000780c */ /* 0x000fda0003f04270 */
[----:B-12---:R-:W-:Y:S05]  /*0080*/  @P0 BRA `(.L_x_1) ;  /* 0x0000000c003c0947 */ /* 0x006fea0003800000 */
[----:B------:R-:W0:Y:S01]  /*0090*/  LDC.64 R2, c[0x0][0x390] ;  /* 0x0000e400ff027b82 */ /* 0x000e220000000a00 */
[----:B------:R-:W1:Y:S01]  /*00a0*/  LDCU UR4, c[0x0][0x388] ;  /* 0x00007100ff0477ac */ /* 0x000e620008000800 */
[----:B0-----:R-:W-:-:S06]  /*00b0*/  IMAD.WIDE R2, R0, 0x4, R2 ;  /* 0x0000000400027825 */ /* 0x001fcc00078e0202 */
[----:B------:R-:W1:Y:S02]  /*00c0*/  LDG.E R2, desc[UR6][R2.64] ;  /* 0x0000000602027981 */ /* 0x000e64000c1e1900 */
[----:B-1----:R-:W-:-:S13]  /*00d0*/  ISETP.NE.AND P0, PT, R2, UR4, PT ;  /* 0x0000000402007c0c */ /* 0x002fda000bf05270 */
[----:B------:R-:W-:Y:S05]  /*00e0*/  @P0 BRA `(.L_x_2) ;  /* 0x0000000c000c0947 */ /* 0x000fea0003800000 */
[----:B------:R-:W0:Y:S01]  /*00f0*/  LDCU.64 UR4, c[0x0][0x380] ;  /* 0x00007000ff0477ac */ /* 0x000e220008000a00 */
[----:B------:R-:W1:Y:S01]  /*0100*/  LDC.64 R4, c[0x0][0x398] ;  /* 0x0000e600ff047b82 */ /* 0x000e620000000a00 */
[----:B------:R-:W-:Y:S01]  /*0110*/  IMAD R11, R0, 0x22, RZ ;  /* 0x00000022000b7824 */ /* 0x000fe200078e02ff */
[----:B------:R-:W-:Y:S02]  /*0120*/  CS2R R18, SRZ ;  /* 0x0000000000127805 */ /* 0x000fe4000001ff00 */
[----:B------:R-:W-:-:S04]  /*0130*/  CS2R R6, SRZ ;  /* 0x0000000000067805 */ /* 0x000fc8000001ff00 */
[----:B------:R-:W2:Y:S01]  /*0140*/  LDC.64 R2, c[0x0][0x390] ;  /* 0x0000e400ff027b82 */ /* 0x000ea20000000a00 */
[----:B0-----:R-:W-:-:S04]  /*0150*/  UIADD3 UR4, UP0, UPT, UR4, 0x8, URZ ;  /* 0x0000000804047890 */ /* 0x001fc8000ff1e0ff */
[----:B------:R-:W-:Y:S02]  /*0160*/  UIADD3.X UR5, UPT, UPT, URZ, UR5, URZ, UP0, !UPT ;  /* 0x00000005ff057290 */ /* 0x000fe400087fe4ff */
[----:B------:R-:W-:Y:S02]  /*0170*/  IMAD.U32 R8, RZ, RZ, UR4 ;  /* 0x00000004ff087e24 */ /* 0x000fe4000f8e00ff */
[----:B-1----:R-:W-:-:S04]  /*0180*/  IMAD.WIDE R4, R0, 0x8, R4 ;  /* 0x0000000800047825 */ /* 0x002fc800078e0204 */
[----:B------:R-:W-:Y:S02]  /*0190*/  IMAD.U32 R9, RZ, RZ, UR5 ;  /* 0x00000005ff097e24 */ /* 0x000fe4000f8e00ff */
[----:B------:R-:W-:-:S07]  /*01a0*/  IMAD.WIDE R10, R11, 0x8, R8 ;  /* 0x000000080b0a7825 */ /* 0x000fce00078e0208 */
.L_x_6:
[----:B------:R-:W-:Y:S01]  /*01b0*/  ISETP.NE.AND P0, PT, R19, R0, PT ;  /* 0x000000001300720c */ /* 0x000fe20003f05270 */
[----:B------:R-:W-:-:S12]  /*01c0*/  BSSY.RECONVERGENT B0, `(.L_x_3) ;  /* 0x0000096000007945 */ /* 0x000fd80003800200 */
[----:B0-----:R-:W-:Y:S05]  /*01d0*/  @!P0 BRA `(.L_x_4) ;  /* 0x0000000800448947 */ /* 0x001fea0003800000 */
[----:B--2---:R-:W-:-:S06]  /*01e0*/  IMAD.WIDE.U32 R12, R19, 0x4, R2 ;  /* 0x00000004130c7825 */ /* 0x004fcc00078e0002 */
[----:B------:R-:W2:Y:S02]  /*01f0*/  LDG.E R12, desc[UR6][R12.64] ;  /* 0x000000060c0c7981 */ /* 0x000ea4000c1e1900 */
[----:B--2---:R-:W-:-:S13]  /*0200*/  ISETP.NE.AND P0, PT, R12, UR8, PT ;  /* 0x000000080c007c0c */ /* 0x004fda000bf05270 */
[----:B------:R-:W-:Y:S05]  /*0210*/  @P0 BRA `(.L_x_4) ;  /* 0x0000000800340947 */ /* 0x000fea0003800000 */
[----:B------:R-:W-:Y:S01]  /*0220*/  IMAD R13, R19, 0x22, RZ ;  /* 0x00000022130d7824 */ /* 0x000fe200078e02ff */
[----:B------:R-:W2:Y:S03]  /*0230*/  LDG.E.64 R24, desc[UR6][R10.64+-0x8] ;  /* 0xfffff8060a187981 */ /* 0x000ea6000c1e1b00 */
[----:B------:R-:W-:Y:S01]  /*0240*/  IMAD.WIDE.U32 R12, R13, 0x8, R8 ;  /* 0x000000080d0c7825 */ /* 0x000fe200078e0008 */
[----:B------:R-:W3:Y:S04]  /*0250*/  LDG.E.64 R20, desc[UR6][R10.64] ;  /* 0x000000060a147981 */ /* 0x000ee8000c1e1b00 */
[----:B------:R-:W2:Y:S04]  /*0260*/  LDG.E.64 R14, desc[UR6][R12.64+-0x8] ;  /* 0xfffff8060c0e7981 */ /* 0x000ea8000c1e1b00 */
[----:B------:R-:W3:Y:S04]  /*0270*/  LDG.E.64 R22, desc[UR6][R12.64] ;  /* 0x000000060c167981 */ /* 0x000ee8000c1e1b00 */
[----:B------:R-:W4:Y:S04]  /*0280*/  LDG.E.64 R16, desc[UR6][R12.64+0x8] ;  /* 0x000008060c107981 */ /* 0x000f28000c1e1b00 */
[----:B------:R-:W5:Y:S01]  /*0290*/  LDG.E.64 R26, desc[UR6][R10.64+0x100] ;  /* 0x000100060a1a7981 */ /* 0x000f62000c1e1b00 */
[----:B--2---:R-:W-:-:S03]  /*02a0*/  DADD R24, R24, -R14 ;  /* 0x0000000018187229 */ /* 0x004fc6000000080e */
[----:B------:R-:W4:Y:S01]  /*02b0*/  LDG.E.64 R14, desc[UR6][R10.64+0x8] ;  /* 0x000008060a0e7981 */ /* 0x000f22000c1e1b00 */
[----:B---3--:R-:W-:-:S03]  /*02c0*/  DADD R20, R20, -R22 ;  /* 0x0000000014147229 */ /* 0x008fc60000000816 */
[----:B------:R-:W2:Y:S01]  /*02d0*/  LDG.E.64 R22, desc[UR6][R12.64+0x10] ;  /* 0x000010060c167981 */ /* 0x000ea2000c1e1b00 */
[----:B------:R-:W-:-:S08]  /*02e0*/  DADD R24, RZ, |R24| ;  /* 0x00000000ff187229 */ /* 0x000fd00000000418 */
[----:B------:R-:W-:Y:S01]  /*02f0*/  DADD R24, R24, |R20| ;  /* 0x0000000018187229 */ /* 0x000fe20000000414 */
[----:B------:R-:W2:Y:S01]  /*0300*/  LDG.E.64 R20, desc[UR6][R10.64+0x10] ;  /* 0x000010060a147981 */ /* 0x000ea2000c1e1b00 */
[----:B----4-:R-:W-:-:S03]  /*0310*/  DADD R14, R14, -R16 ;  /* 0x000000000e0e7229 */ /* 0x010fc60000000810 */
[----:B------:R-:W3:Y:S05]  /*0320*/  LDG.E.64 R16, desc[UR6][R12.64+0x18] ;  /* 0x000018060c107981 */ /* 0x000eea000c1e1b00 */
[----:B------:R-:W-:Y:S02]  /*0330*/  DADD R24, R24, |R14| ;  /* 0x0000000018187229 */ /* 0x000fe4000000040e */
[----:B------:R-:W3:Y:S01]  /*0340*/  LDG.E.64 R14, desc[UR6][R10.64+0x18] ;  /* 0x000018060a0e7981 */ /* 0x000ee2000c1e1b00 */
[----:B--2---:R-:W-:-:S03]  /*0350*/  DADD R20, R20, -R22 ;  /* 0x0000000014147229 */ /* 0x004fc60000000816 */
[----:B------:R-:W2:Y:S05]  /*0360*/  LDG.E.64 R22, desc[UR6][R12.64+0x20] ;  /* 0x000020060c167981 */ /* 0x000eaa000c1e1b00 */
[----:B------:R-:W-:Y:S02]  /*0370*/  DADD R24, R24, |R20| ;  /* 0x0000000018187229 */ /* 0x000fe40000000414 */
[----:B------:R-:W2:Y:S01]  /*0380*/  LDG.E.64 R20, desc[UR6][R10.64+0x20] ;  /* 0x000020060a147981 */ /* 0x000ea2000c1e1b00 */
[----:B---3--:R-:W-:-:S03]  /*0390*/  DADD R14, R14, -R16 ;  /* 0x000000000e0e7229 */ /* 0x008fc60000000810 */
        /* <DEDUP_REMOVED lines=105> */
[----:B------:R-:W-:Y:S01]  /*0a30*/  DADD R16, R24, |R16| ;  /* 0x0000000018107229 */ /* 0x000fe20000000410 */
[----:B------:R-:W3:Y:S01]  /*0a40*/  LDG.E.64 R24, desc[UR6][R10.64+0xf8] ;  /* 0x0000f8060a187981 */ /* 0x000ee2000c1e1b00 */
[----:B--2---:R-:W-:-:S03]  /*0a50*/  DADD R20, R22, -R20 ;  /* 0x0000000016147229 */ /* 0x004fc60000000814 */
[----:B------:R-:W5:Y:S05]  /*0a60*/  LDG.E.64 R22, desc[UR6][R12.64+0x100] ;  /* 0x000100060c167981 */ /* 0x000f6a000c1e1b00 */
[----:B------:R-:W-:Y:S01]  /*0a70*/  DADD R16, R16, |R20| ;  /* 0x0000000010107229 */ /* 0x000fe20000000414 */
[----:B------:R-:W-:Y:S01]  /*0a80*/  VIADD R18, R18, 0x1 ;  /* 0x0000000112127836 */ /* 0x000fe20000000000 */
[----:B---3--:R-:W-:Y:S02]  /*0a90*/  DADD R14, R24, -R14 ;  /* 0x00000000180e7229 */ /* 0x008fe4000000080e */
[----:B-----5:R-:W-:-:S06]  /*0aa0*/  DADD R22, R26, -R22 ;  /* 0x000000001a167229 */ /* 0x020fcc0000000816 */
[----:B------:R-:W-:-:S08]  /*0ab0*/  DADD R14, |R14|, R16 ;  /* 0x000000000e0e7229 */ /* 0x000fd00000000210 */
[----:B------:R-:W-:-:S08]  /*0ac0*/  DADD R14, R14, |R22| ;  /* 0x000000000e0e7229 */ /* 0x000fd00000000416 */
[----:B------:R-:W-:Y:S01]  /*0ad0*/  DADD R6, R6, R14 ;  /* 0x0000000006067229 */ /* 0x000fe2000000000e */
[----:B------:R-:W-:Y:S10]  /*0ae0*/  BRA `(.L_x_5) ;  /* 0x00000000000c7947 */ /* 0x000ff40003800000 */
.L_x_4:
[----:B------:R-:W-:Y:S02]  /*0af0*/  IMAD.MOV.U32 R12, RZ, RZ, 0x0 ;  /* 0x00000000ff0c7424 */ /* 0x000fe400078e00ff */
[----:B------:R-:W-:-:S05]  /*0b00*/  IMAD.MOV.U32 R13, RZ, RZ, 0x7ff00000 ;  /* 0x7ff00000ff0d7424 */ /* 0x000fca00078e00ff */
[----:B------:R0:W-:Y:S02]  /*0b10*/  STG.E.64 desc[UR6][R4.64], R12 ;  /* 0x0000000c04007986 */ /* 0x0001e4000c101b06 */
.L_x_5:
[----:B------:R-:W-:Y:S05]  /*0b20*/  BSYNC.RECONVERGENT B0 ;  /* 0x0000000000007941 */ /* 0x000fea0003800200 */
.L_x_3:
[----:B------:R-:W-:-:S05]  /*0b30*/  VIADD R19, R19, 0x1 ;  /* 0x0000000113137836 */ /* 0x000fca0000000000 */
[----:B------:R-:W-:-:S13]  /*0b40*/  ISETP.NE.AND P0, PT, R19, 0x1bd9, PT ;  /* 0x00001bd91300780c */ /* 0x000fda0003f05270 */
[----:B------:R-:W-:Y:S05]  /*0b50*/  @P0 BRA `(.L_x_6) ;  /* 0xfffffff400940947 */ /* 0x000fea000383ffff */
[----:B------:R-:W-:-:S13]  /*0b60*/  ISETP.NE.AND P0, PT, R18, RZ, PT ;  /* 0x000000ff1200720c */ /* 0x000fda0003f05270 */
[----:B--2---:R-:W-:Y:S02]  /*0b70*/  @!P0 IMAD.MOV.U32 R2, RZ, RZ, 0x0 ;  /* 0x00000000ff028424 */ /* 0x004fe400078e00ff */
[----:B------:R-:W-:-:S05]  /*0b80*/  @!P0 IMAD.MOV.U32 R3, RZ, RZ, 0x7ff00000 ;  /* 0x7ff00000ff038424 */ /* 0x000fca00078e00ff */
[----:B------:R1:W-:Y:S01]  /*0b90*/  @!P0 STG.E.64 desc[UR6][R4.64], R2 ;  /* 0x0000000204008986 */ /* 0x0003e2000c101b06 */
[----:B------:R-:W-:Y:S05]  /*0ba0*/  @!P0 EXIT ;  /* 0x000000000000894d */ /* 0x000fea0003800000 */
[----:B------:R-:W2:Y:S01]  /*0bb0*/  I2F.F64 R18, R18 ;  /* 0x0000001200127312 */ /* 0x000ea20000201c00 */
[----:B-1----:R-:W-:Y:S01]  /*0bc0*/  IMAD.MOV.U32 R2, RZ, RZ, 0x1 ;  /* 0x00000001ff027424 */ /* 0x002fe200078e00ff */
[----:B------:R-:W-:Y:S01]  /*0bd0*/  FSETP.GEU.AND P1, PT, |R7|, 6.5827683646048100446e-37, PT ;  /* 0x036000000700780b */ /* 0x000fe20003f2e200 */
[----:B------:R-:W-:Y:S05]  /*0be0*/  BSSY.RECONVERGENT B0, `(.L_x_7) ;  /* 0x0000011000007945 */ /* 0x000fea0003800200 */
[----:B--2---:R-:W1:Y:S02]  /*0bf0*/  MUFU.RCP64H R3, R19 ;  /* 0x0000001300037308 */ /* 0x004e640000001800 */
[----:B-1----:R-:W-:-:S08]  /*0c00*/  DFMA R8, -R18, R2, 1 ;  /* 0x3ff000001208742b */ /* 0x002fd00000000102 */
[----:B------:R-:W-:-:S08]  /*0c10*/  DFMA R8, R8, R8, R8 ;  /* 0x000000080808722b */ /* 0x000fd00000000008 */
[----:B------:R-:W-:-:S08]  /*0c20*/  DFMA R8, R2, R8, R2 ;  /* 0x000000080208722b */ /* 0x000fd00000000002 */
[----:B------:R-:W-:-:S08]  /*0c30*/  DFMA R2, -R18, R8, 1 ;  /* 0x3ff000001202742b */ /* 0x000fd00000000108 */
[----:B------:R-:W-:-:S08]  /*0c40*/  DFMA R2, R8, R2, R8 ;  /* 0x000000020802722b */ /* 0x000fd00000000008 */
[----:B------:R-:W-:-:S08]  /*0c50*/  DMUL R8, R6, R2 ;  /* 0x0000000206087228 */ /* 0x000fd00000000000 */
[----:B------:R-:W-:-:S08]  /*0c60*/  DFMA R10, -R18, R8, R6 ;  /* 0x00000008120a722b */ /* 0x000fd00000000106 */
[----:B------:R-:W-:-:S10]  /*0c70*/  DFMA R2, R2, R10, R8 ;  /* 0x0000000a0202722b */ /* 0x000fd40000000008 */
[----:B------:R-:W-:-:S05]  /*0c80*/  FFMA R0, RZ, R19, R3 ;  /* 0x00000013ff007223 */ /* 0x000fca0000000003 */
[----:B------:R-:W-:-:S13]  /*0c90*/  FSETP.GT.AND P0, PT, |R0|, 1.469367938527859385e-39, PT ;  /* 0x001000000000780b */ /* 0x000fda0003f04200 */
[----:B------:R-:W-:Y:S05]  /*0ca0*/  @P0 BRA P1, `(.L_x_8) ;  /* 0x0000000000100947 */ /* 0x000fea0000800000 */
[----:B------:R-:W-:-:S07]  /*0cb0*/  MOV R0, 0xcd0 ;  /* 0x00000cd000007802 */ /* 0x000fce0000000f00 */
[----:B0-----:R-:W-:Y:S05]  /*0cc0*/  CALL.REL.NOINC `($__internal_0_$__cuda_sm20_div_rn_f64_full) ;  /* 0x0000000000447944 */ /* 0x001fea0003c00000 */
[----:B------:R-:W-:Y:S02]  /*0cd0*/  IMAD.MOV.U32 R2, RZ, RZ, R12 ;  /* 0x000000ffff027224 */ /* 0x000fe400078e000c */
[----:B------:R-:W-:-:S07]  /*0ce0*/  IMAD.MOV.U32 R3, RZ, RZ, R13 ;  /* 0x000000ffff037224 */ /* 0x000fce00078e000d */
.L_x_8:
[----:B------:R-:W-:Y:S05]  /*0cf0*/  BSYNC.RECONVERGENT B0 ;  /* 0x0000000000007941 */ /* 0x000fea0003800200 */
.L_x_7:
[----:B------:R-:W-:Y:S01]  /*0d00*/  STG.E.64 desc[UR6][R4.64], R2 ;  /* 0x0000000204007986 */ /* 0x000fe2000c101b06 */
[----:B------:R-:W-:Y:S05]  /*0d10*/  EXIT ;  /* 0x000000000000794d */ /* 0x000fea0003800000 */
.L_x_2:
[----:B------:R-:W0:Y:S01]  /*0d20*/  LDC.64 R2, c[0x0][0x398] ;  /* 0x0000e600ff027b82 */ /* 0x000e220000000a00 */
[----:B------:R-:W-:Y:S02]  /*0d30*/  IMAD.MOV.U32 R4, RZ, RZ, 0x0 ;  /* 0x00000000ff047424 */ /* 0x000fe400078e00ff */
[----:B------:R-:W-:Y:S02]  /*0d40*/  IMAD.MOV.U32 R5, RZ, RZ, 0x7ff00000 ;  /* 0x7ff00000ff057424 */ /* 0x000fe400078e00ff */
[----:B0-----:R-:W-:-:S05]  /*0d50*/  IMAD.WIDE R2, R0, 0x8, R2 ;  /* 0x0000000800027825 */ /* 0x001fca00078e0202 */
[----:B------:R-:W-:Y:S01]  /*0d60*/  STG.E.64 desc[UR6][R2.64], R4 ;  /* 0x0000000402007986 */ /* 0x000fe2000c101b06 */
[----:B------:R-:W-:Y:S05]  /*0d70*/  EXIT ;  /* 0x000000000000794d */ /* 0x000fea0003800000 */
.L_x_1:
[----:B------:R-:W0:Y:S01]  /*0d80*/  LDC.64 R2, c[0x0][0x398] ;  /* 0x0000e600ff027b82 */ /* 0x000e220000000a00 */
[----:B------:R-:W-:Y:S02]  /*0d90*/  IMAD.MOV.U32 R4, RZ, RZ, 0x0 ;  /* 0x00000000ff047424 */ /* 0x000fe400078e00ff */
[----:B------:R-:W-:Y:S02]  /*0da0*/  IMAD.MOV.U32 R5, RZ, RZ, 0x7ff00000 ;  /* 0x7ff00000ff057424 */ /* 0x000fe400078e00ff */
[----:B0-----:R-:W-:-:S05]  /*0db0*/  IMAD.WIDE.U32 R2, R0, 0x8, R2 ;  /* 0x0000000800027825 */ /* 0x001fca00078e0002 */
[----:B------:R-:W-:Y:S01]  /*0dc0*/  STG.E.64 desc[UR6][R2.64], R4 ;  /* 0x0000000402007986 */ /* 0x000fe2000c101b06 */
[----:B------:R-:W-:Y:S05]  /*0dd0*/  EXIT ;  /* 0x000000000000794d */ /* 0x000fea0003800000 */
        .weak           $__internal_0_$__cuda_sm20_div_rn_f64_full
        .type           $__internal_0_$__cuda_sm20_div_rn_f64_full,@function
        .size           $__internal_0_$__cuda_sm20_div_rn_f64_full,(.L_x_20 - $__internal_0_$__cuda_sm20_div_rn_f64_full)
$__internal_0_$__cuda_sm20_div_rn_f64_full:
[C---:B------:R-:W-:Y:S01]  /*0de0*/  FSETP.GEU.AND P0, PT, |R19|.reuse, 1.469367938527859385e-39, PT ;  /* 0x001000001300780b */ /* 0x040fe20003f0e200 */
[--C-:B------:R-:W-:Y:S01]  /*0df0*/  IMAD.MOV.U32 R8, RZ, RZ, R18.reuse ;  /* 0x000000ffff087224 */ /* 0x100fe200078e0012 */
[----:B------:R-:W-:Y:S01]  /*0e00*/  LOP3.LUT R2, R19, 0x800fffff, RZ, 0xc0, !PT ;  /* 0x800fffff13027812 */ /* 0x000fe200078ec0ff */
[----:B------:R-:W-:Y:S01]  /*0e10*/  IMAD.MOV.U32 R9, RZ, RZ, R19 ;  /* 0x000000ffff097224 */ /* 0x000fe200078e0013 */
[C---:B------:R-:W-:Y:S01]  /*0e20*/  FSETP.GEU.AND P2, PT, |R7|.reuse, 1.469367938527859385e-39, PT ;  /* 0x001000000700780b */ /* 0x040fe20003f4e200 */
[----:B------:R-:W-:Y:S01]  /*0e30*/  IMAD.MOV.U32 R14, RZ, RZ, 0x1 ;  /* 0x00000001ff0e7424 */ /* 0x000fe200078e00ff */
[----:B------:R-:W-:Y:S01]  /*0e40*/  LOP3.LUT R3, R2, 0x3ff00000, RZ, 0xfc, !PT ;  /* 0x3ff0000002037812 */ /* 0x000fe200078efcff */
[----:B------:R-:W-:Y:S01]  /*0e50*/  IMAD.MOV.U32 R2, RZ, RZ, R18 ;  /* 0x000000ffff027224 */ /* 0x000fe200078e0012 */
[----:B------:R-:W-:Y:S01]  /*0e60*/  LOP3.LUT R12, R7, 0x7ff00000, RZ, 0xc0, !PT ;  /* 0x7ff00000070c7812 */ /* 0x000fe200078ec0ff */
[----:B------:R-:W-:Y:S01]  /*0e70*/  BSSY.RECONVERGENT B1, `(.L_x_9) ;  /* 0x0000051000017945 */ /* 0x000fe20003800200 */
[----:B------:R-:W-:-:S03]  /*0e80*/  LOP3.LUT R19, R19, 0x7ff00000, RZ, 0xc0, !PT ;  /* 0x7ff0000013137812 */ /* 0x000fc600078ec0ff */
[----:B------:R-:W-:Y:S01]  /*0e90*/  @!P0 DMUL R2, R8, 8.98846567431157953865e+307 ;  /* 0x7fe0000008028828 */ /* 0x000fe20000000000 */
[----:B------:R-:W-:-:S03]  /*0ea0*/  ISETP.GE.U32.AND P1, PT, R12, R19, PT ;  /* 0x000000130c00720c */ /* 0x000fc60003f26070 */
[----:B------:R-:W-:Y:S01]  /*0eb0*/  @!P2 LOP3.LUT R13, R9, 0x7ff00000, RZ, 0xc0, !PT ;  /* 0x7ff00000090da812 */ /* 0x000fe200078ec0ff */
[----:B------:R-:W-:Y:S01]  /*0ec0*/  @!P2 IMAD.MOV.U32 R16, RZ, RZ, RZ ;  /* 0x000000ffff10a224 */ /* 0x000fe200078e00ff */
[----:B------:R-:W0:Y:S02]  /*0ed0*/  MUFU.RCP64H R15, R3 ;  /* 0x00000003000f7308 */ /* 0x000e240000001800 */
[----:B------:R-:W-:Y:S01]  /*0ee0*/  @!P2 ISETP.GE.U32.AND P3, PT, R12, R13, PT ;  /* 0x0000000d0c00a20c */ /* 0x000fe20003f66070 */
[----:B------:R-:W-:-:S05]  /*0ef0*/  IMAD.MOV.U32 R13, RZ, RZ, 0x1ca00000 ;  /* 0x1ca00000ff0d7424 */ /* 0x000fca00078e00ff */
[----:B------:R-:W-:-:S04]  /*0f00*/  @!P2 SEL R17, R13, 0x63400000, !P3 ;  /* 0x634000000d11a807 */ /* 0x000fc80005800000 */
[----:B------:R-:W-:-:S04]  /*0f10*/  @!P2 LOP3.LUT R17, R17, 0x80000000, R7, 0xf8, !PT ;  /* 0x800000001111a812 */ /* 0x000fc800078ef807 */
[----:B------:R-:W-:Y:S01]  /*0f20*/  @!P2 LOP3.LUT R17, R17, 0x100000, RZ, 0xfc, !PT ;  /* 0x001000001111a812 */ /* 0x000fe200078efcff */
[----:B0-----:R-:W-:-:S08]  /*0f30*/  DFMA R10, R14, -R2, 1 ;  /* 0x3ff000000e0a742b */ /* 0x001fd00000000802 */
[----:B------:R-:W-:-:S08]  /*0f40*/  DFMA R10, R10, R10, R10 ;  /* 0x0000000a0a0a722b */ /* 0x000fd0000000000a */
[----:B------:R-:W-:Y:S01]  /*0f50*/  DFMA R14, R14, R10, R14 ;  /* 0x0000000a0e0e722b */ /* 0x000fe2000000000e */
[----:B------:R-:W-:Y:S02]  /*0f60*/  SEL R11, R13, 0x63400000, !P1 ;  /* 0x634000000d0b7807 */ /* 0x000fe40004800000 */
[----:B------:R-:W-:Y:S02]  /*0f70*/  MOV R10, R6 ;  /* 0x00000006000a7202 */ /* 0x000fe40000000f00 */
[----:B------:R-:W-:-:S03]  /*0f80*/  LOP3.LUT R11, R11, 0x800fffff, R7, 0xf8, !PT ;  /* 0x800fffff0b0b7812 */ /* 0x000fc600078ef807 */
[----:B------:R-:W-:-:S03]  /*0f90*/  DFMA R20, R14, -R2, 1 ;  /* 0x3ff000000e14742b */ /* 0x000fc60000000802 */
[----:B------:R-:W-:-:S05]  /*0fa0*/  @!P2 DFMA R10, R10, 2, -R16 ;  /* 0x400000000a0aa82b */ /* 0x000fca0000000810 */
[----:B------:R-:W-:Y:S01]  /*0fb0*/  DFMA R14, R14, R20, R14 ;  /* 0x000000140e0e722b */ /* 0x000fe2000000000e */
[----:B------:R-:W-:Y:S02]  /*0fc0*/  IMAD.MOV.U32 R21, RZ, RZ, R12 ;  /* 0x000000ffff157224 */ /* 0x000fe400078e000c */
[----:B------:R-:W-:Y:S01]  /*0fd0*/  IMAD.MOV.U32 R20, RZ, RZ, R19 ;  /* 0x000000ffff147224 */ /* 0x000fe200078e0013 */
[----:B------:R-:W-:Y:S02]  /*0fe0*/  @!P0 LOP3.LUT R20, R3, 0x7ff00000, RZ, 0xc0, !PT ;  /* 0x7ff0000003148812 */ /* 0x000fe400078ec0ff */
[----:B------:R-:W-:Y:S02]  /*0ff0*/  @!P2 LOP3.LUT R21, R11, 0x7ff00000, RZ, 0xc0, !PT ;  /* 0x7ff000000b15a812 */ /* 0x000fe400078ec0ff */
[----:B------:R-:W-:Y:S01]  /*1000*/  DMUL R16, R14, R10 ;  /* 0x0000000a0e107228 */ /* 0x000fe20000000000 */
[----:B------:R-:W-:Y:S02]  /*1010*/  VIADD R23, R20, 0xffffffff ;  /* 0xffffffff14177836 */ /* 0x000fe40000000000 */
[----:B------:R-:W-:-:S05]  /*1020*/  VIADD R22, R21, 0xffffffff ;  /* 0xffffffff15167836 */ /* 0x000fca0000000000 */
[----:B------:R-:W-:Y:S01]  /*1030*/  DFMA R18, R16, -R2, R10 ;  /* 0x800000021012722b */ /* 0x000fe2000000000a */
[----:B------:R-:W-:-:S04]  /*1040*/  ISETP.GT.U32.AND P0, PT, R22, 0x7feffffe, PT ;  /* 0x7feffffe1600780c */ /* 0x000fc80003f04070 */
[----:B------:R-:W-:-:S03]  /*1050*/  ISETP.GT.U32.OR P0, PT, R23, 0x7feffffe, P0 ;  /* 0x7feffffe1700780c */ /* 0x000fc60000704470 */
[----:B------:R-:W-:-:S10]  /*1060*/  DFMA R14, R14, R18, R16 ;  /* 0x000000120e0e722b */ /* 0x000fd40000000010 */
[----:B------:R-:W-:Y:S05]  /*1070*/  @P0 BRA `(.L_x_10) ;  /* 0x00000000006c0947 */ /* 0x000fea0003800000 */
[----:B------:R-:W-:-:S04]  /*1080*/  LOP3.LUT R7, R9, 0x7ff00000, RZ, 0xc0, !PT ;  /* 0x7ff0000009077812 */ /* 0x000fc800078ec0ff */
[CC--:B------:R-:W-:Y:S02]  /*1090*/  VIADDMNMX R6, R12.reuse, -R7.reuse, 0xb9600000, !PT ;  /* 0xb96000000c067446 */ /* 0x0c0fe40007800907 */
[----:B------:R-:W-:Y:S02]  /*10a0*/  ISETP.GE.U32.AND P0, PT, R12, R7, PT ;  /* 0x000000070c00720c */ /* 0x000fe40003f06070 */
[----:B------:R-:W-:Y:S02]  /*10b0*/  VIMNMX R6, PT, PT, R6, 0x46a00000, PT ;  /* 0x46a0000006067848 */ /* 0x000fe40003fe0100 */
[----:B------:R-:W-:-:S05]  /*10c0*/  SEL R13, R13, 0x63400000, !P0 ;  /* 0x634000000d0d7807 */ /* 0x000fca0004000000 */
[----:B------:R-:W-:Y:S02]  /*10d0*/  IMAD.IADD R16, R6, 0x1, -R13 ;  /* 0x0000000106107824 */ /* 0x000fe400078e0a0d */
[----:B------:R-:W-:Y:S02]  /*10e0*/  IMAD.MOV.U32 R6, RZ, RZ, RZ ;  /* 0x000000ffff067224 */ /* 0x000fe400078e00ff */
[----:B------:R-:W-:-:S06]  /*10f0*/  VIADD R7, R16, 0x7fe00000 ;  /* 0x7fe0000010077836 */ /* 0x000fcc0000000000 */
[----:B------:R-:W-:-:S10]  /*1100*/  DMUL R12, R14, R6 ;  /* 0x000000060e0c7228 */ /* 0x000fd40000000000 */
[----:B------:R-:W-:-:S13]  /*1110*/  FSETP.GTU.AND P0, PT, |R13|, 1.469367938527859385e-39, PT ;  /* 0x001000000d00780b */ /* 0x000fda0003f0c200 */
[----:B------:R-:W-:Y:S05]  /*1120*/  @P0 BRA `(.L_x_11) ;  /* 0x0000000000940947 */ /* 0x000fea0003800000 */
[----:B------:R-:W-:Y:S01]  /*1130*/  DFMA R2, R14, -R2, R10 ;  /* 0x800000020e02722b */ /* 0x000fe2000000000a */
[----:B------:R-:W-:-:S09]  /*1140*/  IMAD.MOV.U32 R6, RZ, RZ, RZ ;  /* 0x000000ffff067224 */ /* 0x000fd200078e00ff */
[C---:B------:R-:W-:Y:S02]  /*1150*/  FSETP.NEU.AND P0, PT, R3.reuse, RZ, PT ;  /* 0x000000ff0300720b */ /* 0x040fe40003f0d000 */
[----:B------:R-:W-:-:S04]  /*1160*/  LOP3.LUT R9, R3, 0x80000000, R9, 0x48, !PT ;  /* 0x8000000003097812 */ /* 0x000fc800078e4809 */
[----:B------:R-:W-:-:S07]  /*1170*/  LOP3.LUT R7, R9, R7, RZ, 0xfc, !PT ;  /* 0x0000000709077212 */ /* 0x000fce00078efcff */
[----:B------:R-:W-:Y:S05]  /*1180*/  @!P0 BRA `(.L_x_11) ;  /* 0x00000000007c8947 */ /* 0x000fea0003800000 */
[----:B------:R-:W-:Y:S01]  /*1190*/  IMAD.MOV R3, RZ, RZ, -R16 ;  /* 0x000000ffff037224 */ /* 0x000fe200078e0a10 */
[----:B------:R-:W-:Y:S01]  /*11a0*/  MOV R2, RZ ;  /* 0x000000ff00027202 */ /* 0x000fe20000000f00 */
[----:B------:R-:W-:-:S05]  /*11b0*/  DMUL.RP R6, R14, R6 ;  /* 0x000000060e067228 */ /* 0x000fca0000008000 */
[----:B------:R-:W-:-:S05]  /*11c0*/  DFMA R2, R12, -R2, R14 ;  /* 0x800000020c02722b */ /* 0x000fca000000000e */
[----:B------:R-:W-:Y:S02]  /*11d0*/  LOP3.LUT R9, R7, R9, RZ, 0x3c, !PT ;  /* 0x0000000907097212 */ /* 0x000fe400078e3cff */
[----:B------:R-:W-:-:S04]  /*11e0*/  IADD3 R2, PT, PT, -R16, -0x43300000, RZ ;  /* 0xbcd0000010027810 */ /* 0x000fc80007ffe1ff */
[----:B------:R-:W-:-:S04]  /*11f0*/  FSETP.NEU.AND P0, PT, |R3|, R2, PT ;  /* 0x000000020300720b */ /* 0x000fc80003f0d200 */
[----:B------:R-:W-:Y:S02]  /*1200*/  FSEL R12, R6, R12, !P0 ;  /* 0x0000000c060c7208 */ /* 0x000fe40004000000 */
[----:B------:R-:W-:Y:S01]  /*1210*/  FSEL R13, R9, R13, !P0 ;  /* 0x0000000d090d7208 */ /* 0x000fe20004000000 */
[----:B------:R-:W-:Y:S06]  /*1220*/  BRA `(.L_x_11) ;  /* 0x0000000000547947 */ /* 0x000fec0003800000 */
.L_x_10:
[----:B------:R-:W-:-:S14]  /*1230*/  DSETP.NAN.AND P0, PT, R6, R6, PT ;  /* 0x000000060600722a */ /* 0x000fdc0003f08000 */
[----:B------:R-:W-:Y:S05]  /*1240*/  @P0 BRA `(.L_x_12) ;  /* 0x0000000000440947 */ /* 0x000fea0003800000 */
[----:B------:R-:W-:-:S14]  /*1250*/  DSETP.NAN.AND P0, PT, R8, R8, PT ;  /* 0x000000080800722a */ /* 0x000fdc0003f08000 */
[----:B------:R-:W-:Y:S05]  /*1260*/  @P0 BRA `(.L_x_13) ;  /* 0x0000000000300947 */ /* 0x000fea0003800000 */
[----:B------:R-:W-:Y:S01]  /*1270*/  ISETP.NE.AND P0, PT, R21, R20, PT ;  /* 0x000000141500720c */ /* 0x000fe20003f05270 */
[----:B------:R-:W-:Y:S02]  /*1280*/  IMAD.MOV.U32 R12, RZ, RZ, 0x0 ;  /* 0x00000000ff0c7424 */ /* 0x000fe400078e00ff */
[----:B------:R-:W-:-:S10]  /*1290*/  IMAD.MOV.U32 R13, RZ, RZ, -0x80000 ;  /* 0xfff80000ff0d7424 */ /* 0x000fd400078e00ff */
[----:B------:R-:W-:Y:S05]  /*12a0*/  @!P0 BRA `(.L_x_11) ;  /* 0x0000000000348947 */ /* 0x000fea0003800000 */
[----:B------:R-:W-:Y:S02]  /*12b0*/  ISETP.NE.AND P0, PT, R21, 0x7ff00000, PT ;  /* 0x7ff000001500780c */ /* 0x000fe40003f05270 */
[----:B------:R-:W-:Y:S02]  /*12c0*/  LOP3.LUT R13, R7, 0x80000000, R9, 0x48, !PT ;  /* 0x80000000070d7812 */ /* 0x000fe400078e4809 */
[----:B------:R-:W-:-:S13]  /*12d0*/  ISETP.EQ.OR P0, PT, R20, RZ, !P0 ;  /* 0x000000ff1400720c */ /* 0x000fda0004702670 */
[----:B------:R-:W-:Y:S01]  /*12e0*/  @P0 LOP3.LUT R2, R13, 0x7ff00000, RZ, 0xfc, !PT ;  /* 0x7ff000000d020812 */ /* 0x000fe200078efcff */
[----:B------:R-:W-:Y:S02]  /*12f0*/  @!P0 IMAD.MOV.U32 R12, RZ, RZ, RZ ;  /* 0x000000ffff0c8224 */ /* 0x000fe400078e00ff */
[----:B------:R-:W-:Y:S02]  /*1300*/  @P0 IMAD.MOV.U32 R12, RZ, RZ, RZ ;  /* 0x000000ffff0c0224 */ /* 0x000fe400078e00ff */
[----:B------:R-:W-:Y:S01]  /*1310*/  @P0 IMAD.MOV.U32 R13, RZ, RZ, R2 ;  /* 0x000000ffff0d0224 */ /* 0x000fe200078e0002 */
[----:B------:R-:W-:Y:S06]  /*1320*/  BRA `(.L_x_11) ;  /* 0x0000000000147947 */ /* 0x000fec0003800000 */
.L_x_13:
[----:B------:R-:W-:Y:S01]  /*1330*/  LOP3.LUT R13, R9, 0x80000, RZ, 0xfc, !PT ;  /* 0x00080000090d7812 */ /* 0x000fe200078efcff */
[----:B------:R-:W-:Y:S01]  /*1340*/  IMAD.MOV.U32 R12, RZ, RZ, R8 ;  /* 0x000000ffff0c7224 */ /* 0x000fe200078e0008 */
[----:B------:R-:W-:Y:S06]  /*1350*/  BRA `(.L_x_11) ;  /* 0x0000000000087947 */ /* 0x000fec0003800000 */
.L_x_12:
[----:B------:R-:W-:Y:S01]  /*1360*/  LOP3.LUT R13, R7, 0x80000, RZ, 0xfc, !PT ;  /* 0x00080000070d7812 */ /* 0x000fe200078efcff */
[----:B------:R-:W-:-:S07]  /*1370*/  IMAD.MOV.U32 R12, RZ, RZ, R6 ;  /* 0x000000ffff0c7224 */ /* 0x000fce00078e0006 */
.L_x_11:
[----:B------:R-:W-:Y:S05]  /*1380*/  BSYNC.RECONVERGENT B1 ;  /* 0x0000000000017941 */ /* 0x000fea0003800200 */
.L_x_9:
[----:B------:R-:W-:Y:S02]  /*1390*/  IMAD.MOV.U32 R2, RZ, RZ, R0 ;  /* 0x000000ffff027224 */ /* 0x000fe400078e0000 */
[----:B------:R-:W-:-:S04]  /*13a0*/  IMAD.MOV.U32 R3, RZ, RZ, 0x0 ;  /* 0x00000000ff037424 */ /* 0x000fc800078e00ff */
[----:B------:R-:W-:Y:S05]  /*13b0*/  RET.REL.NODEC R2 `(_Z13find_avg_distPdiPiS_) ;  /* 0xffffffec02107950 */ /* 0x000fea0003c3ffff */
.L_x_14:
        /* <DEDUP_REMOVED lines=12> */
.L_x_20:


//--------------------- .text._Z8find_minPdPiS_   --------------------------
	.section	.text._Z8find_minPdPiS_,"ax",@progbits
	.align	128
        .global         _Z8find_minPdPiS_
        .type           _Z8find_minPdPiS_,@function
        .size           _Z8find_minPdPiS_,(.L_x_23 - _Z8find_minPdPiS_)
        .other          _Z8find_minPdPiS_,@"STO_CUDA_ENTRY STV_DEFAULT"
_Z8find_minPdPiS_:
.text._Z8find_minPdPiS_:
[----:B------:R-:W-:Y:S01]  /*0000*/  LDC R1, c[0x0][0x37c] ;  /* 0x0000df00ff017b82 */ /* 0x000fe20000000800 */
[----:B------:R-:W0:Y:S01]  /*0010*/  S2R R11, SR_TID.X ;  /* 0x00000000000b7919 */ /* 0x000e220000002100 */
[----:B------:R-:W0:Y:S01]  /*0020*/  LDCU UR7, c[0x0][0x360] ;  /* 0x00006c00ff0777ac */ /* 0x000e220008000800 */
[----:B------:R-:W0:Y:S01]  /*0030*/  S2R R0, SR_CTAID.X ;  /* 0x0000000000007919 */ /* 0x000e220000002500 */
[----:B------:R-:W1:Y:S01]  /*0040*/  LDCU.64 UR8, c[0x0][0x358] ;  /* 0x00006b00ff0877ac */ /* 0x000e620008000a00 */
[----:B0-----:R-:W-:-:S05]  /*0050*/  IMAD R5, R0, UR7, R11 ;  /* 0x0000000700057c24 */ /* 0x001fca000f8e020b */
[----:B------:R-:W-:-:S13]  /*0060*/  ISETP.GT.U32.AND P0, PT, R5, 0x1bd8, PT ;  /* 0x00001bd80500780c */ /* 0x000fda0003f04070 */
[----:B------:R-:W0:Y:S02]  /*0070*/  @!P0 LDC.64 R2, c[0x0][0x380] ;  /* 0x0000e000ff028b82 */ /* 0x000e240000000a00 */
[----:B0-----:R-:W-:-:S06]  /*0080*/  @!P0 IMAD.WIDE.U32 R2, R5, 0x8, R2 ;  /* 0x0000000805028825 */ /* 0x001fcc00078e0002 */
[----:B-1----:R-:W2:Y:S01]  /*0090*/  @!P0 LDG.E.64 R2, desc[UR8][R2.64] ;  /* 0x0000000802028981 */ /* 0x002ea2000c1e1b00 */
[----:B------:R-:W0:Y:S01]  /*00a0*/  S2UR UR6, SR_CgaCtaId ;  /* 0x00000000000679c3 */ /* 0x000e220000008800 */
[----:B------:R-:W-:Y:S01]  /*00b0*/  UMOV UR4, 0x400 ;  /* 0x0000040000047882 */ /* 0x000fe20000000000 */
[----:B------:R-:W-:Y:S01]  /*00c0*/  @P0 IMAD.MOV.U32 R4, RZ, RZ, 0x0 ;  /* 0x00000000ff040424 */ /* 0x000fe200078e00ff */
[----:B------:R-:W-:Y:S01]  /*00d0*/  UIADD3 UR5, UPT, UPT, UR4, 0x2050, URZ ;  /* 0x0000205004057890 */ /* 0x000fe2000fffe0ff */
[----:B------:R-:W-:Y:S01]  /*00e0*/  IMAD.U32 R6, RZ, RZ, UR7 ;  /* 0x00000007ff067e24 */ /* 0x000fe2000f8e00ff */
[----:B0-----:R-:W-:Y:S02]  /*00f0*/  ULEA UR4, UR6, UR4, 0x18 ;  /* 0x0000000406047291 */ /* 0x001fe4000f8ec0ff */
[----:B------:R-:W-:-:S04]  /*0100*/  ULEA UR5, UR6, UR5, 0x18 ;  /* 0x0000000506057291 */ /* 0x000fc8000f8ec0ff */
[C---:B------:R-:W-:Y:S02]  /*0110*/  LEA R7, R11.reuse, UR4, 0x3 ;  /* 0x000000040b077c11 */ /* 0x040fe4000f8e18ff */
[----:B------:R-:W-:Y:S01]  /*0120*/  LEA R9, R11, UR5, 0x2 ;  /* 0x000000050b097c11 */ /* 0x000fe2000f8e10ff */
[----:B--2---:R-:W-:Y:S02]  /*0130*/  @!P0 DSETP.NEU.AND P1, PT, R2, +INF , PT ;  /* 0x7ff000000200842a */ /* 0x004fe40003f2d000 */
[----:B------:R0:W-:Y:S04]  /*0140*/  @!P0 STS.64 [R7], R2 ;  /* 0x0000000207008388 */ /* 0x0001e80000000a00 */
[----:B------:R-:W-:Y:S01]  /*0150*/  @!P0 SEL R8, R5, 0xffffffff, P1 ;  /* 0xffffffff05088807 */ /* 0x000fe20000800000 */
[----:B------:R-:W-:-:S02]  /*0160*/  @P0 IMAD.MOV.U32 R5, RZ, RZ, 0x7ff00000 ;  /* 0x7ff00000ff050424 */ /* 0x000fc400078e00ff */
[----:B------:R-:W-:-:S03]  /*0170*/  @P0 IMAD.MOV.U32 R8, RZ, RZ, -0x1 ;  /* 0xffffffffff080424 */ /* 0x000fc600078e00ff */
[----:B------:R0:W-:Y:S01]  /*0180*/  @P0 STS.64 [R7], R4 ;  /* 0x0000000407000388 */ /* 0x0001e20000000a00 */
[----:B------:R-:W-:-:S03]  /*0190*/  ISETP.GE.U32.AND P0, PT, R6, 0x2, PT ;  /* 0x000000020600780c */ /* 0x000fc60003f06070 */
[----:B------:R0:W-:Y:S01]  /*01a0*/  STS [R9], R8 ;  /* 0x0000000809007388 */ /* 0x0001e20000000800 */
[----:B------:R-:W-:Y:S09]  /*01b0*/  BAR.SYNC.DEFER_BLOCKING 0x0 ;  /* 0x0000000000007b1d */ /* 0x000ff20000010000 */
[----:B0-----:R-:W-:Y:S05]  /*01c0*/  @!P0 BRA `(.L_x_15) ;  /* 0x0000000000508947 */ /* 0x001fea0003800000 */
.L_x_18:
[--C-:B------:R-:W-:Y:S01]  /*01d0*/  IMAD.MOV.U32 R2, RZ, RZ, R6.reuse ;  /* 0x000000ffff027224 */ /* 0x100fe200078e0006 */
[----:B------:R-:W-:Y:S01]  /*01e0*/  SHF.R.U32.HI R6, RZ, 0x1, R6 ;  /* 0x00000001ff067819 */ /* 0x000fe20000011606 */
[----:B------:R-:W-:Y:S03]  /*01f0*/  BAR.SYNC.DEFER_BLOCKING 0x0 ;  /* 0x0000000000007b1d */ /* 0x000fe60000010000 */
[----:B------:R-:W-:Y:S02]  /*0200*/  ISETP.GE.U32.AND P1, PT, R11, R6, PT ;  /* 0x000000060b00720c */ /* 0x000fe40003f26070 */
[----:B------:R-:W-:Y:S01]  /*0210*/  ISETP.GT.U32.AND P0, PT, R2, 0x3, PT ;  /* 0x000000030200780c */ /* 0x000fe20003f04070 */
[----:B------:R-:W-:Y:S10]  /*0220*/  BSSY.RECONVERGENT B0, `(.L_x_16) ;  /* 0x000000d000007945 */ /* 0x000ff40003800200 */
[----:B0-----:R-:W-:Y:S05]  /*0230*/  @P1 BRA `(.L_x_17) ;  /* 0x00000000002c1947 */ /* 0x001fea0003800000 */
[----:B------:R-:W-:Y:S01]  /*0240*/  IMAD R4, R6, 0x8, R7 ;  /* 0x0000000806047824 */ /* 0x000fe200078e0207 */
[----:B------:R-:W-:Y:S05]  /*0250*/  LDS.64 R2, [R7] ;  /* 0x0000000007027984 */ /* 0x000fea0000000a00 */
[----:B------:R-:W0:Y:S02]  /*0260*/  LDS.64 R4, [R4] ;  /* 0x0000000004047984 */ /* 0x000e240000000a00 */
[----:B0-----:R-:W-:-:S14]  /*0270*/  DSETP.GE.AND P1, PT, R2, R4, PT ;  /* 0x000000040200722a */ /* 0x001fdc0003f26000 */
[----:B------:R-:W-:-:S06]  /*0280*/  @P1 DSETP.GEU.AND P2, PT, R2, R4, PT ;  /* 0x000000040200122a */ /* 0x000fcc0003f4e000 */
[----:B------:R-:W-:Y:S02]  /*0290*/  @P1 FSEL R2, R2, R4, !P2 ;  /* 0x0000000402021208 */ /* 0x000fe40005000000 */
[----:B------:R-:W-:Y:S01]  /*02a0*/  @P1 FSEL R3, R3, R5, !P2 ;  /* 0x0000000503031208 */ /* 0x000fe20005000000 */
[----:B------:R-:W-:-:S04]  /*02b0*/  @P1 IMAD R5, R6, 0x4, R9 ;  /* 0x0000000406051824 */ /* 0x000fc800078e0209 */
[----:B------:R-:W-:Y:S04]  /*02c0*/  @P1 STS.64 [R7], R2 ;  /* 0x0000000207001388 */ /* 0x000fe80000000a00 */
[----:B------:R-:W0:Y:S04]  /*02d0*/  @P1 LDS R8, [R5] ;  /* 0x0000000005081984 */ /* 0x000e280000000800 */
[----:B0-----:R0:W-:Y:S02]  /*02e0*/  @P1 STS [R9], R8 ;  /* 0x0000000809001388 */ /* 0x0011e40000000800 */
.L_x_17:
[----:B------:R-:W-:Y:S05]  /*02f0*/  BSYNC.RECONVERGENT B0 ;  /* 0x0000000000007941 */ /* 0x000fea0003800200 */
.L_x_16:
[----:B------:R-:W-:Y:S05]  /*0300*/  @P0 BRA `(.L_x_18) ;  /* 0xfffffffc00b00947 */ /* 0x000fea000383ffff */
.L_x_15:
[----:B------:R-:W-:-:S13]  /*0310*/  ISETP.NE.AND P0, PT, R11, RZ, PT ;  /* 0x000000ff0b00720c */ /* 0x000fda0003f05270 */
[----:B------:R-:W-:Y:S05]  /*0320*/  @P0 EXIT ;  /* 0x000000000000094d */ /* 0x000fea0003800000 */
[----:B------:R-:W1:Y:S01]  /*0330*/  S2UR UR5, SR_CgaCtaId ;  /* 0x00000000000579c3 */ /* 0x000e620000008800 */
[----:B------:R-:W-:-:S07]  /*0340*/  UMOV UR4, 0x400 ;  /* 0x0000040000047882 */ /* 0x000fce0000000000 */
[----:B------:R-:W2:Y:S08]  /*0350*/  LDC.64 R4, c[0x0][0x390] ;  /* 0x0000e400ff047b82 */ /* 0x000eb00000000a00 */
[----:B------:R-:W3:Y:S01]  /*0360*/  LDC.64 R6, c[0x0][0x388] ;  /* 0x0000e200ff067b82 */ /* 0x000ee20000000a00 */
[----:B-1----:R-:W-:Y:S01]  /*0370*/  ULEA UR4, UR5, UR4, 0x18 ;  /* 0x0000000405047291 */ /* 0x002fe2000f8ec0ff */
[----:B--2---:R-:W-:-:S08]  /*0380*/  IMAD.WIDE.U32 R4, R0, 0x8, R4 ;  /* 0x0000000800047825 */ /* 0x004fd000078e0004 */
[----:B------:R-:W1:Y:S04]  /*0390*/  LDS.64 R2, [UR4] ;  /* 0x00000004ff027984 */ /* 0x000e680008000a00 */
[----:B0-----:R-:W0:Y:S01]  /*03a0*/  LDS R9, [UR4+0x2050] ;  /* 0x00205004ff097984 */ /* 0x001e220008000800 */
[----:B---3--:R-:W-:-:S03]  /*03b0*/  IMAD.WIDE.U32 R6, R0, 0x4, R6 ;  /* 0x0000000400067825 */ /* 0x008fc600078e0006 */
[----:B-1----:R-:W-:Y:S04]  /*03c0*/  STG.E.64 desc[UR8][R4.64], R2 ;  /* 0x0000000204007986 */ /* 0x002fe8000c101b08 */
[----:B0-----:R-:W-:Y:S01]  /*03d0*/  STG.E desc[UR8][R6.64], R9 ;  /* 0x0000000906007986 */ /* 0x001fe2000c101908 */
[----:B------:R-:W-:Y:S05]  /*03e0*/  EXIT ;  /* 0x000000000000794d */ /* 0x000fea0003800000 */
.L_x_19:
        /* <DEDUP_REMOVED lines=9> */
.L_x_23:


//--------------------- .nv.shared.reserved.0     --------------------------
	.section	.nv.shared.reserved.0,"aw",@nobits
	.weak		__nv_reservedSMEM_offset_0_alias
	.size		__nv_reservedSMEM_offset_0_alias, 0, 64
	.other		__nv_reservedSMEM_offset_0_alias,@"STO_CUDA_RESERVED_SHARED STV_DEFAULT"
__nv_reservedSMEM_offset_0_alias:
	.zero		0
	.zero		64


//--------------------- .nv.shared._Z8find_minPdPiS_ --------------------------
	.section	.nv.shared._Z8find_minPdPiS_,"aw",@nobits
	.sectionflags	@""
	.align	8
.nv.shared._Z8find_minPdPiS_:
	.zero		13432


//--------------------- .nv.constant0._Z25findclosestmedoids_kernelPdS_Piii --------------------------
	.section	.nv.constant0._Z25findclosestmedoids_kernelPdS_Piii,"a",@progbits
	.sectionflags	@""
	.align	4
.nv.constant0._Z25findclosestmedoids_kernelPdS_Piii:
	.zero		928


//--------------------- .nv.constant0._Z13find_avg_distPdiPiS_ --------------------------
	.section	.nv.constant0._Z13find_avg_distPdiPiS_,"a",@progbits
	.sectionflags	@""
	.align	4
.nv.constant0._Z13find_avg_distPdiPiS_:
	.zero		928


//--------------------- .nv.constant0._Z8find_minPdPiS_ --------------------------
	.section	.nv.constant0._Z8find_minPdPiS_,"a",@progbits
	.sectionflags	@""
	.align	4
.nv.constant0._Z8find_minPdPiS_:
	.zero		920


//--------------------- SYMBOLS --------------------------

	.type		.nv.reservedSmem.offset0,@object
	.size		.nv.reservedSmem.offset0,0x4
	.type		.nv.reservedSmem.cap,@object
	.size		.nv.reservedSmem.cap,0x4
